//
// Generated by NVIDIA NVVM Compiler
//
// Compiler Build ID: CL-36424714
// Cuda compilation tools, release 13.0, V13.0.88
// Based on NVVM 20.0.0
//

.version 9.0
.target sm_100
.address_size 64

	// .globl	_Z9rs_kernelPhS_i
// _ZZ9rs_kernelPhS_iE7k_gflog has been demoted
// _ZZ9rs_kernelPhS_iE8k_gfilog has been demoted
// _ZZ9rs_kernelPhS_iE9fetch_tmp has been demoted
// _ZZ9rs_kernelPhS_iE4accu has been demoted
// _ZZ9rs_kernelPhS_iE10local_accu has been demoted
// _ZZ9rs_kernelPhS_iE15local_fetch_tmp has been demoted

.visible .entry _Z9rs_kernelPhS_i(
	.param .u64 .ptr .align 1 _Z9rs_kernelPhS_i_param_0,
	.param .u64 .ptr .align 1 _Z9rs_kernelPhS_i_param_1,
	.param .u32 _Z9rs_kernelPhS_i_param_2
)
{
	.reg .pred 	%p<49>;
	.reg .b16 	%rs<590>;
	.reg .b32 	%r<93>;
	.reg .b64 	%rd<38>;
	// demoted variable
	.shared .align 1 .b8 _ZZ9rs_kernelPhS_iE7k_gflog[256];
	// demoted variable
	.shared .align 1 .b8 _ZZ9rs_kernelPhS_iE8k_gfilog[256];
	// demoted variable
	.shared .align 8 .b8 _ZZ9rs_kernelPhS_iE9fetch_tmp[2048];
	// demoted variable
	.shared .align 8 .b8 _ZZ9rs_kernelPhS_iE4accu[2048];
	// demoted variable
	.shared .align 8 .u64 _ZZ9rs_kernelPhS_iE10local_accu;
	// demoted variable
	.shared .align 8 .u64 _ZZ9rs_kernelPhS_iE15local_fetch_tmp;
	ld.param.u64 	%rd3, [_Z9rs_kernelPhS_i_param_0];
	ld.param.u64 	%rd4, [_Z9rs_kernelPhS_i_param_1];
	ld.param.u32 	%r14, [_Z9rs_kernelPhS_i_param_2];
	cvta.to.global.u64 	%rd1, %rd4;
	mov.u32 	%r1, %tid.x;
	setp.gt.s32 	%p1, %r1, 3;
	@%p1 bra 	$L__BB0_8;
	setp.gt.s32 	%p7, %r1, 1;
	@%p7 bra 	$L__BB0_5;
	setp.eq.s32 	%p10, %r1, 0;
	@%p10 bra 	$L__BB0_15;
	setp.eq.s32 	%p11, %r1, 1;
	@%p11 bra 	$L__BB0_4;
	bra.uni 	$L__BB0_19;
$L__BB0_4:
	mov.b16 	%rs386, 5;
	st.shared.u8 	[_ZZ9rs_kernelPhS_iE7k_gflog+32], %rs386;
	mov.b16 	%rs387, 138;
	st.shared.u8 	[_ZZ9rs_kernelPhS_iE7k_gflog+33], %rs387;
	mov.b16 	%rs388, 101;
	st.shared.u8 	[_ZZ9rs_kernelPhS_iE7k_gflog+34], %rs388;
	mov.b16 	%rs389, 47;
	st.shared.u8 	[_ZZ9rs_kernelPhS_iE7k_gflog+35], %rs389;
	mov.b16 	%rs390, 225;
	st.shared.u8 	[_ZZ9rs_kernelPhS_iE7k_gflog+36], %rs390;
	mov.b16 	%rs391, 36;
	st.shared.u8 	[_ZZ9rs_kernelPhS_iE7k_gflog+37], %rs391;
	mov.b16 	%rs392, 15;
	st.shared.u8 	[_ZZ9rs_kernelPhS_iE7k_gflog+38], %rs392;
	mov.b16 	%rs393, 33;
	st.shared.u8 	[_ZZ9rs_kernelPhS_iE7k_gflog+39], %rs393;
	mov.b16 	%rs394, 53;
	st.shared.u8 	[_ZZ9rs_kernelPhS_iE7k_gflog+40], %rs394;
	mov.b16 	%rs395, 147;
	st.shared.u8 	[_ZZ9rs_kernelPhS_iE7k_gflog+41], %rs395;
	mov.b16 	%rs396, 142;
	st.shared.u8 	[_ZZ9rs_kernelPhS_iE7k_gflog+42], %rs396;
	mov.b16 	%rs397, 218;
	st.shared.u8 	[_ZZ9rs_kernelPhS_iE7k_gflog+43], %rs397;
	mov.b16 	%rs398, 240;
	st.shared.u8 	[_ZZ9rs_kernelPhS_iE7k_gflog+44], %rs398;
	mov.b16 	%rs399, 18;
	st.shared.u8 	[_ZZ9rs_kernelPhS_iE7k_gflog+45], %rs399;
	mov.b16 	%rs400, 130;
	st.shared.u8 	[_ZZ9rs_kernelPhS_iE7k_gflog+46], %rs400;
	mov.b16 	%rs401, 69;
	st.shared.u8 	[_ZZ9rs_kernelPhS_iE7k_gflog+47], %rs401;
	mov.b16 	%rs402, 29;
	st.shared.u8 	[_ZZ9rs_kernelPhS_iE7k_gflog+48], %rs402;
	mov.b16 	%rs403, 181;
	st.shared.u8 	[_ZZ9rs_kernelPhS_iE7k_gflog+49], %rs403;
	mov.b16 	%rs404, 194;
	st.shared.u8 	[_ZZ9rs_kernelPhS_iE7k_gflog+50], %rs404;
	mov.b16 	%rs405, 125;
	st.shared.u8 	[_ZZ9rs_kernelPhS_iE7k_gflog+51], %rs405;
	mov.b16 	%rs406, 106;
	st.shared.u8 	[_ZZ9rs_kernelPhS_iE7k_gflog+52], %rs406;
	mov.b16 	%rs407, 39;
	st.shared.u8 	[_ZZ9rs_kernelPhS_iE7k_gflog+53], %rs407;
	mov.b16 	%rs408, 249;
	st.shared.u8 	[_ZZ9rs_kernelPhS_iE7k_gflog+54], %rs408;
	mov.b16 	%rs409, 185;
	st.shared.u8 	[_ZZ9rs_kernelPhS_iE7k_gflog+55], %rs409;
	mov.b16 	%rs410, 201;
	st.shared.u8 	[_ZZ9rs_kernelPhS_iE7k_gflog+56], %rs410;
	mov.b16 	%rs411, 154;
	st.shared.u8 	[_ZZ9rs_kernelPhS_iE7k_gflog+57], %rs411;
	mov.b16 	%rs412, 9;
	st.shared.u8 	[_ZZ9rs_kernelPhS_iE7k_gflog+58], %rs412;
	mov.b16 	%rs413, 120;
	st.shared.u8 	[_ZZ9rs_kernelPhS_iE7k_gflog+59], %rs413;
	mov.b16 	%rs414, 77;
	st.shared.u8 	[_ZZ9rs_kernelPhS_iE7k_gflog+60], %rs414;
	mov.b16 	%rs415, 228;
	st.shared.u8 	[_ZZ9rs_kernelPhS_iE7k_gflog+61], %rs415;
	mov.b16 	%rs416, 114;
	st.shared.u8 	[_ZZ9rs_kernelPhS_iE7k_gflog+62], %rs416;
	mov.b16 	%rs417, 166;
	st.shared.u8 	[_ZZ9rs_kernelPhS_iE7k_gflog+63], %rs417;
	mov.b16 	%rs418, 157;
	st.shared.u8 	[_ZZ9rs_kernelPhS_iE8k_gfilog+32], %rs418;
	st.shared.u8 	[_ZZ9rs_kernelPhS_iE8k_gfilog+33], %rs407;
	mov.b16 	%rs419, 78;
	st.shared.u8 	[_ZZ9rs_kernelPhS_iE8k_gfilog+34], %rs419;
	mov.b16 	%rs420, 156;
	st.shared.u8 	[_ZZ9rs_kernelPhS_iE8k_gfilog+35], %rs420;
	mov.b16 	%rs421, 37;
	st.shared.u8 	[_ZZ9rs_kernelPhS_iE8k_gfilog+36], %rs421;
	mov.b16 	%rs422, 74;
	st.shared.u8 	[_ZZ9rs_kernelPhS_iE8k_gfilog+37], %rs422;
	mov.b16 	%rs423, 148;
	st.shared.u8 	[_ZZ9rs_kernelPhS_iE8k_gfilog+38], %rs423;
	st.shared.u8 	[_ZZ9rs_kernelPhS_iE8k_gfilog+39], %rs394;
	st.shared.u8 	[_ZZ9rs_kernelPhS_iE8k_gfilog+40], %rs406;
	mov.b16 	%rs424, 212;
	st.shared.u8 	[_ZZ9rs_kernelPhS_iE8k_gfilog+41], %rs424;
	st.shared.u8 	[_ZZ9rs_kernelPhS_iE8k_gfilog+42], %rs403;
	mov.b16 	%rs425, 119;
	st.shared.u8 	[_ZZ9rs_kernelPhS_iE8k_gfilog+43], %rs425;
	mov.b16 	%rs426, 238;
	st.shared.u8 	[_ZZ9rs_kernelPhS_iE8k_gfilog+44], %rs426;
	mov.b16 	%rs427, 193;
	st.shared.u8 	[_ZZ9rs_kernelPhS_iE8k_gfilog+45], %rs427;
	mov.b16 	%rs428, 159;
	st.shared.u8 	[_ZZ9rs_kernelPhS_iE8k_gfilog+46], %rs428;
	mov.b16 	%rs429, 35;
	st.shared.u8 	[_ZZ9rs_kernelPhS_iE8k_gfilog+47], %rs429;
	mov.b16 	%rs430, 70;
	st.shared.u8 	[_ZZ9rs_kernelPhS_iE8k_gfilog+48], %rs430;
	mov.b16 	%rs431, 140;
	st.shared.u8 	[_ZZ9rs_kernelPhS_iE8k_gfilog+49], %rs431;
	st.shared.u8 	[_ZZ9rs_kernelPhS_iE8k_gfilog+50], %rs386;
	mov.b16 	%rs432, 10;
	st.shared.u8 	[_ZZ9rs_kernelPhS_iE8k_gfilog+51], %rs432;
	mov.b16 	%rs433, 20;
	st.shared.u8 	[_ZZ9rs_kernelPhS_iE8k_gfilog+52], %rs433;
	mov.b16 	%rs434, 40;
	st.shared.u8 	[_ZZ9rs_kernelPhS_iE8k_gfilog+53], %rs434;
	mov.b16 	%rs435, 80;
	st.shared.u8 	[_ZZ9rs_kernelPhS_iE8k_gfilog+54], %rs435;
	mov.b16 	%rs436, 160;
	st.shared.u8 	[_ZZ9rs_kernelPhS_iE8k_gfilog+55], %rs436;
	mov.b16 	%rs437, 93;
	st.shared.u8 	[_ZZ9rs_kernelPhS_iE8k_gfilog+56], %rs437;
	mov.b16 	%rs438, 186;
	st.shared.u8 	[_ZZ9rs_kernelPhS_iE8k_gfilog+57], %rs438;
	mov.b16 	%rs439, 105;
	st.shared.u8 	[_ZZ9rs_kernelPhS_iE8k_gfilog+58], %rs439;
	mov.b16 	%rs440, 210;
	st.shared.u8 	[_ZZ9rs_kernelPhS_iE8k_gfilog+59], %rs440;
	st.shared.u8 	[_ZZ9rs_kernelPhS_iE8k_gfilog+60], %rs409;
	mov.b16 	%rs441, 111;
	st.shared.u8 	[_ZZ9rs_kernelPhS_iE8k_gfilog+61], %rs441;
	mov.b16 	%rs442, 222;
	st.shared.u8 	[_ZZ9rs_kernelPhS_iE8k_gfilog+62], %rs442;
	mov.b16 	%rs443, 161;
	st.shared.u8 	[_ZZ9rs_kernelPhS_iE8k_gfilog+63], %rs443;
	bra.uni 	$L__BB0_19;
$L__BB0_5:
	setp.eq.s32 	%p8, %r1, 2;
	@%p8 bra 	$L__BB0_16;
	setp.eq.s32 	%p9, %r1, 3;
	@%p9 bra 	$L__BB0_7;
	bra.uni 	$L__BB0_19;
$L__BB0_7:
	mov.b16 	%rs260, 30;
	st.shared.u8 	[_ZZ9rs_kernelPhS_iE7k_gflog+96], %rs260;
	mov.b16 	%rs261, 66;
	st.shared.u8 	[_ZZ9rs_kernelPhS_iE7k_gflog+97], %rs261;
	mov.b16 	%rs262, 182;
	st.shared.u8 	[_ZZ9rs_kernelPhS_iE7k_gflog+98], %rs262;
	mov.b16 	%rs263, 163;
	st.shared.u8 	[_ZZ9rs_kernelPhS_iE7k_gflog+99], %rs263;
	mov.b16 	%rs264, 195;
	st.shared.u8 	[_ZZ9rs_kernelPhS_iE7k_gflog+100], %rs264;
	mov.b16 	%rs265, 72;
	st.shared.u8 	[_ZZ9rs_kernelPhS_iE7k_gflog+101], %rs265;
	mov.b16 	%rs266, 126;
	st.shared.u8 	[_ZZ9rs_kernelPhS_iE7k_gflog+102], %rs266;
	mov.b16 	%rs267, 110;
	st.shared.u8 	[_ZZ9rs_kernelPhS_iE7k_gflog+103], %rs267;
	mov.b16 	%rs268, 107;
	st.shared.u8 	[_ZZ9rs_kernelPhS_iE7k_gflog+104], %rs268;
	mov.b16 	%rs269, 58;
	st.shared.u8 	[_ZZ9rs_kernelPhS_iE7k_gflog+105], %rs269;
	mov.b16 	%rs270, 40;
	st.shared.u8 	[_ZZ9rs_kernelPhS_iE7k_gflog+106], %rs270;
	mov.b16 	%rs271, 84;
	st.shared.u8 	[_ZZ9rs_kernelPhS_iE7k_gflog+107], %rs271;
	mov.b16 	%rs272, 250;
	st.shared.u8 	[_ZZ9rs_kernelPhS_iE7k_gflog+108], %rs272;
	mov.b16 	%rs273, 133;
	st.shared.u8 	[_ZZ9rs_kernelPhS_iE7k_gflog+109], %rs273;
	mov.b16 	%rs274, 186;
	st.shared.u8 	[_ZZ9rs_kernelPhS_iE7k_gflog+110], %rs274;
	mov.b16 	%rs275, 61;
	st.shared.u8 	[_ZZ9rs_kernelPhS_iE7k_gflog+111], %rs275;
	mov.b16 	%rs276, 202;
	st.shared.u8 	[_ZZ9rs_kernelPhS_iE7k_gflog+112], %rs276;
	mov.b16 	%rs277, 94;
	st.shared.u8 	[_ZZ9rs_kernelPhS_iE7k_gflog+113], %rs277;
	mov.b16 	%rs278, 155;
	st.shared.u8 	[_ZZ9rs_kernelPhS_iE7k_gflog+114], %rs278;
	mov.b16 	%rs279, 159;
	st.shared.u8 	[_ZZ9rs_kernelPhS_iE7k_gflog+115], %rs279;
	mov.b16 	%rs280, 10;
	st.shared.u8 	[_ZZ9rs_kernelPhS_iE7k_gflog+116], %rs280;
	mov.b16 	%rs281, 21;
	st.shared.u8 	[_ZZ9rs_kernelPhS_iE7k_gflog+117], %rs281;
	mov.b16 	%rs282, 121;
	st.shared.u8 	[_ZZ9rs_kernelPhS_iE7k_gflog+118], %rs282;
	mov.b16 	%rs283, 43;
	st.shared.u8 	[_ZZ9rs_kernelPhS_iE7k_gflog+119], %rs283;
	mov.b16 	%rs284, 78;
	st.shared.u8 	[_ZZ9rs_kernelPhS_iE7k_gflog+120], %rs284;
	mov.b16 	%rs285, 212;
	st.shared.u8 	[_ZZ9rs_kernelPhS_iE7k_gflog+121], %rs285;
	mov.b16 	%rs286, 229;
	st.shared.u8 	[_ZZ9rs_kernelPhS_iE7k_gflog+122], %rs286;
	mov.b16 	%rs287, 172;
	st.shared.u8 	[_ZZ9rs_kernelPhS_iE7k_gflog+123], %rs287;
	mov.b16 	%rs288, 115;
	st.shared.u8 	[_ZZ9rs_kernelPhS_iE7k_gflog+124], %rs288;
	mov.b16 	%rs289, 243;
	st.shared.u8 	[_ZZ9rs_kernelPhS_iE7k_gflog+125], %rs289;
	mov.b16 	%rs290, 167;
	st.shared.u8 	[_ZZ9rs_kernelPhS_iE7k_gflog+126], %rs290;
	mov.b16 	%rs291, 87;
	st.shared.u8 	[_ZZ9rs_kernelPhS_iE7k_gflog+127], %rs291;
	mov.b16 	%rs292, 217;
	st.shared.u8 	[_ZZ9rs_kernelPhS_iE8k_gfilog+96], %rs292;
	mov.b16 	%rs293, 175;
	st.shared.u8 	[_ZZ9rs_kernelPhS_iE8k_gfilog+97], %rs293;
	mov.b16 	%rs294, 67;
	st.shared.u8 	[_ZZ9rs_kernelPhS_iE8k_gfilog+98], %rs294;
	mov.b16 	%rs295, 134;
	st.shared.u8 	[_ZZ9rs_kernelPhS_iE8k_gfilog+99], %rs295;
	mov.b16 	%rs296, 17;
	st.shared.u8 	[_ZZ9rs_kernelPhS_iE8k_gfilog+100], %rs296;
	mov.b16 	%rs297, 34;
	st.shared.u8 	[_ZZ9rs_kernelPhS_iE8k_gfilog+101], %rs297;
	mov.b16 	%rs298, 68;
	st.shared.u8 	[_ZZ9rs_kernelPhS_iE8k_gfilog+102], %rs298;
	mov.b16 	%rs299, 136;
	st.shared.u8 	[_ZZ9rs_kernelPhS_iE8k_gfilog+103], %rs299;
	mov.b16 	%rs300, 13;
	st.shared.u8 	[_ZZ9rs_kernelPhS_iE8k_gfilog+104], %rs300;
	mov.b16 	%rs301, 26;
	st.shared.u8 	[_ZZ9rs_kernelPhS_iE8k_gfilog+105], %rs301;
	mov.b16 	%rs302, 52;
	st.shared.u8 	[_ZZ9rs_kernelPhS_iE8k_gfilog+106], %rs302;
	mov.b16 	%rs303, 104;
	st.shared.u8 	[_ZZ9rs_kernelPhS_iE8k_gfilog+107], %rs303;
	mov.b16 	%rs304, 208;
	st.shared.u8 	[_ZZ9rs_kernelPhS_iE8k_gfilog+108], %rs304;
	mov.b16 	%rs305, 189;
	st.shared.u8 	[_ZZ9rs_kernelPhS_iE8k_gfilog+109], %rs305;
	mov.b16 	%rs306, 103;
	st.shared.u8 	[_ZZ9rs_kernelPhS_iE8k_gfilog+110], %rs306;
	mov.b16 	%rs307, 206;
	st.shared.u8 	[_ZZ9rs_kernelPhS_iE8k_gfilog+111], %rs307;
	mov.b16 	%rs308, 129;
	st.shared.u8 	[_ZZ9rs_kernelPhS_iE8k_gfilog+112], %rs308;
	mov.b16 	%rs309, 31;
	st.shared.u8 	[_ZZ9rs_kernelPhS_iE8k_gfilog+113], %rs309;
	mov.b16 	%rs310, 62;
	st.shared.u8 	[_ZZ9rs_kernelPhS_iE8k_gfilog+114], %rs310;
	mov.b16 	%rs311, 124;
	st.shared.u8 	[_ZZ9rs_kernelPhS_iE8k_gfilog+115], %rs311;
	mov.b16 	%rs312, 248;
	st.shared.u8 	[_ZZ9rs_kernelPhS_iE8k_gfilog+116], %rs312;
	mov.b16 	%rs313, 237;
	st.shared.u8 	[_ZZ9rs_kernelPhS_iE8k_gfilog+117], %rs313;
	mov.b16 	%rs314, 199;
	st.shared.u8 	[_ZZ9rs_kernelPhS_iE8k_gfilog+118], %rs314;
	mov.b16 	%rs315, 147;
	st.shared.u8 	[_ZZ9rs_kernelPhS_iE8k_gfilog+119], %rs315;
	mov.b16 	%rs316, 59;
	st.shared.u8 	[_ZZ9rs_kernelPhS_iE8k_gfilog+120], %rs316;
	mov.b16 	%rs317, 118;
	st.shared.u8 	[_ZZ9rs_kernelPhS_iE8k_gfilog+121], %rs317;
	mov.b16 	%rs318, 236;
	st.shared.u8 	[_ZZ9rs_kernelPhS_iE8k_gfilog+122], %rs318;
	mov.b16 	%rs319, 197;
	st.shared.u8 	[_ZZ9rs_kernelPhS_iE8k_gfilog+123], %rs319;
	mov.b16 	%rs320, 151;
	st.shared.u8 	[_ZZ9rs_kernelPhS_iE8k_gfilog+124], %rs320;
	mov.b16 	%rs321, 51;
	st.shared.u8 	[_ZZ9rs_kernelPhS_iE8k_gfilog+125], %rs321;
	mov.b16 	%rs322, 102;
	st.shared.u8 	[_ZZ9rs_kernelPhS_iE8k_gfilog+126], %rs322;
	mov.b16 	%rs323, 204;
	st.shared.u8 	[_ZZ9rs_kernelPhS_iE8k_gfilog+127], %rs323;
	bra.uni 	$L__BB0_19;
$L__BB0_8:
	setp.gt.s32 	%p2, %r1, 5;
	@%p2 bra 	$L__BB0_12;
	setp.eq.s32 	%p5, %r1, 4;
	@%p5 bra 	$L__BB0_17;
	setp.eq.s32 	%p6, %r1, 5;
	@%p6 bra 	$L__BB0_11;
	bra.uni 	$L__BB0_19;
$L__BB0_11:
	mov.b16 	%rs143, 55;
	st.shared.u8 	[_ZZ9rs_kernelPhS_iE7k_gflog+160], %rs143;
	mov.b16 	%rs144, 63;
	st.shared.u8 	[_ZZ9rs_kernelPhS_iE7k_gflog+161], %rs144;
	mov.b16 	%rs145, 209;
	st.shared.u8 	[_ZZ9rs_kernelPhS_iE7k_gflog+162], %rs145;
	mov.b16 	%rs146, 91;
	st.shared.u8 	[_ZZ9rs_kernelPhS_iE7k_gflog+163], %rs146;
	mov.b16 	%rs147, 149;
	st.shared.u8 	[_ZZ9rs_kernelPhS_iE7k_gflog+164], %rs147;
	mov.b16 	%rs148, 188;
	st.shared.u8 	[_ZZ9rs_kernelPhS_iE7k_gflog+165], %rs148;
	mov.b16 	%rs149, 207;
	st.shared.u8 	[_ZZ9rs_kernelPhS_iE7k_gflog+166], %rs149;
	mov.b16 	%rs150, 205;
	st.shared.u8 	[_ZZ9rs_kernelPhS_iE7k_gflog+167], %rs150;
	mov.b16 	%rs151, 144;
	st.shared.u8 	[_ZZ9rs_kernelPhS_iE7k_gflog+168], %rs151;
	mov.b16 	%rs152, 135;
	st.shared.u8 	[_ZZ9rs_kernelPhS_iE7k_gflog+169], %rs152;
	mov.b16 	%rs153, 151;
	st.shared.u8 	[_ZZ9rs_kernelPhS_iE7k_gflog+170], %rs153;
	mov.b16 	%rs154, 178;
	st.shared.u8 	[_ZZ9rs_kernelPhS_iE7k_gflog+171], %rs154;
	mov.b16 	%rs155, 220;
	st.shared.u8 	[_ZZ9rs_kernelPhS_iE7k_gflog+172], %rs155;
	mov.b16 	%rs156, 252;
	st.shared.u8 	[_ZZ9rs_kernelPhS_iE7k_gflog+173], %rs156;
	mov.b16 	%rs157, 190;
	st.shared.u8 	[_ZZ9rs_kernelPhS_iE7k_gflog+174], %rs157;
	mov.b16 	%rs158, 97;
	st.shared.u8 	[_ZZ9rs_kernelPhS_iE7k_gflog+175], %rs158;
	mov.b16 	%rs159, 242;
	st.shared.u8 	[_ZZ9rs_kernelPhS_iE7k_gflog+176], %rs159;
	mov.b16 	%rs160, 86;
	st.shared.u8 	[_ZZ9rs_kernelPhS_iE7k_gflog+177], %rs160;
	mov.b16 	%rs161, 211;
	st.shared.u8 	[_ZZ9rs_kernelPhS_iE7k_gflog+178], %rs161;
	mov.b16 	%rs162, 171;
	st.shared.u8 	[_ZZ9rs_kernelPhS_iE7k_gflog+179], %rs162;
	mov.b16 	%rs163, 20;
	st.shared.u8 	[_ZZ9rs_kernelPhS_iE7k_gflog+180], %rs163;
	mov.b16 	%rs164, 42;
	st.shared.u8 	[_ZZ9rs_kernelPhS_iE7k_gflog+181], %rs164;
	mov.b16 	%rs165, 93;
	st.shared.u8 	[_ZZ9rs_kernelPhS_iE7k_gflog+182], %rs165;
	mov.b16 	%rs166, 158;
	st.shared.u8 	[_ZZ9rs_kernelPhS_iE7k_gflog+183], %rs166;
	mov.b16 	%rs167, 132;
	st.shared.u8 	[_ZZ9rs_kernelPhS_iE7k_gflog+184], %rs167;
	mov.b16 	%rs168, 60;
	st.shared.u8 	[_ZZ9rs_kernelPhS_iE7k_gflog+185], %rs168;
	mov.b16 	%rs169, 57;
	st.shared.u8 	[_ZZ9rs_kernelPhS_iE7k_gflog+186], %rs169;
	mov.b16 	%rs170, 83;
	st.shared.u8 	[_ZZ9rs_kernelPhS_iE7k_gflog+187], %rs170;
	mov.b16 	%rs171, 71;
	st.shared.u8 	[_ZZ9rs_kernelPhS_iE7k_gflog+188], %rs171;
	mov.b16 	%rs172, 109;
	st.shared.u8 	[_ZZ9rs_kernelPhS_iE7k_gflog+189], %rs172;
	mov.b16 	%rs173, 65;
	st.shared.u8 	[_ZZ9rs_kernelPhS_iE7k_gflog+190], %rs173;
	mov.b16 	%rs174, 162;
	st.shared.u8 	[_ZZ9rs_kernelPhS_iE7k_gflog+191], %rs174;
	mov.b16 	%rs175, 230;
	st.shared.u8 	[_ZZ9rs_kernelPhS_iE8k_gfilog+160], %rs175;
	st.shared.u8 	[_ZZ9rs_kernelPhS_iE8k_gfilog+161], %rs145;
	mov.b16 	%rs176, 191;
	st.shared.u8 	[_ZZ9rs_kernelPhS_iE8k_gfilog+162], %rs176;
	mov.b16 	%rs177, 99;
	st.shared.u8 	[_ZZ9rs_kernelPhS_iE8k_gfilog+163], %rs177;
	mov.b16 	%rs178, 198;
	st.shared.u8 	[_ZZ9rs_kernelPhS_iE8k_gfilog+164], %rs178;
	mov.b16 	%rs179, 145;
	st.shared.u8 	[_ZZ9rs_kernelPhS_iE8k_gfilog+165], %rs179;
	st.shared.u8 	[_ZZ9rs_kernelPhS_iE8k_gfilog+166], %rs144;
	mov.b16 	%rs180, 126;
	st.shared.u8 	[_ZZ9rs_kernelPhS_iE8k_gfilog+167], %rs180;
	st.shared.u8 	[_ZZ9rs_kernelPhS_iE8k_gfilog+168], %rs156;
	mov.b16 	%rs181, 229;
	st.shared.u8 	[_ZZ9rs_kernelPhS_iE8k_gfilog+169], %rs181;
	mov.b16 	%rs182, 215;
	st.shared.u8 	[_ZZ9rs_kernelPhS_iE8k_gfilog+170], %rs182;
	mov.b16 	%rs183, 179;
	st.shared.u8 	[_ZZ9rs_kernelPhS_iE8k_gfilog+171], %rs183;
	mov.b16 	%rs184, 123;
	st.shared.u8 	[_ZZ9rs_kernelPhS_iE8k_gfilog+172], %rs184;
	mov.b16 	%rs185, 246;
	st.shared.u8 	[_ZZ9rs_kernelPhS_iE8k_gfilog+173], %rs185;
	mov.b16 	%rs186, 241;
	st.shared.u8 	[_ZZ9rs_kernelPhS_iE8k_gfilog+174], %rs186;
	mov.b16 	%rs187, 255;
	st.shared.u8 	[_ZZ9rs_kernelPhS_iE8k_gfilog+175], %rs187;
	mov.b16 	%rs188, 227;
	st.shared.u8 	[_ZZ9rs_kernelPhS_iE8k_gfilog+176], %rs188;
	mov.b16 	%rs189, 219;
	st.shared.u8 	[_ZZ9rs_kernelPhS_iE8k_gfilog+177], %rs189;
	st.shared.u8 	[_ZZ9rs_kernelPhS_iE8k_gfilog+178], %rs162;
	mov.b16 	%rs190, 75;
	st.shared.u8 	[_ZZ9rs_kernelPhS_iE8k_gfilog+179], %rs190;
	mov.b16 	%rs191, 150;
	st.shared.u8 	[_ZZ9rs_kernelPhS_iE8k_gfilog+180], %rs191;
	mov.b16 	%rs192, 49;
	st.shared.u8 	[_ZZ9rs_kernelPhS_iE8k_gfilog+181], %rs192;
	mov.b16 	%rs193, 98;
	st.shared.u8 	[_ZZ9rs_kernelPhS_iE8k_gfilog+182], %rs193;
	mov.b16 	%rs194, 196;
	st.shared.u8 	[_ZZ9rs_kernelPhS_iE8k_gfilog+183], %rs194;
	st.shared.u8 	[_ZZ9rs_kernelPhS_iE8k_gfilog+184], %rs147;
	st.shared.u8 	[_ZZ9rs_kernelPhS_iE8k_gfilog+185], %rs143;
	mov.b16 	%rs195, 110;
	st.shared.u8 	[_ZZ9rs_kernelPhS_iE8k_gfilog+186], %rs195;
	st.shared.u8 	[_ZZ9rs_kernelPhS_iE8k_gfilog+187], %rs155;
	mov.b16 	%rs196, 165;
	st.shared.u8 	[_ZZ9rs_kernelPhS_iE8k_gfilog+188], %rs196;
	mov.b16 	%rs197, 87;
	st.shared.u8 	[_ZZ9rs_kernelPhS_iE8k_gfilog+189], %rs197;
	mov.b16 	%rs198, 174;
	st.shared.u8 	[_ZZ9rs_kernelPhS_iE8k_gfilog+190], %rs198;
	st.shared.u8 	[_ZZ9rs_kernelPhS_iE8k_gfilog+191], %rs173;
	bra.uni 	$L__BB0_19;
$L__BB0_12:
	setp.eq.s32 	%p3, %r1, 6;
	@%p3 bra 	$L__BB0_18;
	setp.eq.s32 	%p4, %r1, 7;
	@%p4 bra 	$L__BB0_14;
	bra.uni 	$L__BB0_19;
$L__BB0_14:
	mov.b16 	%rs29, 203;
	st.shared.u8 	[_ZZ9rs_kernelPhS_iE7k_gflog+224], %rs29;
	mov.b16 	%rs30, 89;
	st.shared.u8 	[_ZZ9rs_kernelPhS_iE7k_gflog+225], %rs30;
	mov.b16 	%rs31, 95;
	st.shared.u8 	[_ZZ9rs_kernelPhS_iE7k_gflog+226], %rs31;
	mov.b16 	%rs32, 176;
	st.shared.u8 	[_ZZ9rs_kernelPhS_iE7k_gflog+227], %rs32;
	mov.b16 	%rs33, 156;
	st.shared.u8 	[_ZZ9rs_kernelPhS_iE7k_gflog+228], %rs33;
	mov.b16 	%rs34, 169;
	st.shared.u8 	[_ZZ9rs_kernelPhS_iE7k_gflog+229], %rs34;
	mov.b16 	%rs35, 160;
	st.shared.u8 	[_ZZ9rs_kernelPhS_iE7k_gflog+230], %rs35;
	mov.b16 	%rs36, 81;
	st.shared.u8 	[_ZZ9rs_kernelPhS_iE7k_gflog+231], %rs36;
	mov.b16 	%rs37, 11;
	st.shared.u8 	[_ZZ9rs_kernelPhS_iE7k_gflog+232], %rs37;
	mov.b16 	%rs38, 245;
	st.shared.u8 	[_ZZ9rs_kernelPhS_iE7k_gflog+233], %rs38;
	mov.b16 	%rs39, 22;
	st.shared.u8 	[_ZZ9rs_kernelPhS_iE7k_gflog+234], %rs39;
	mov.b16 	%rs40, 235;
	st.shared.u8 	[_ZZ9rs_kernelPhS_iE7k_gflog+235], %rs40;
	mov.b16 	%rs41, 122;
	st.shared.u8 	[_ZZ9rs_kernelPhS_iE7k_gflog+236], %rs41;
	mov.b16 	%rs42, 117;
	st.shared.u8 	[_ZZ9rs_kernelPhS_iE7k_gflog+237], %rs42;
	mov.b16 	%rs43, 44;
	st.shared.u8 	[_ZZ9rs_kernelPhS_iE7k_gflog+238], %rs43;
	mov.b16 	%rs44, 215;
	st.shared.u8 	[_ZZ9rs_kernelPhS_iE7k_gflog+239], %rs44;
	mov.b16 	%rs45, 79;
	st.shared.u8 	[_ZZ9rs_kernelPhS_iE7k_gflog+240], %rs45;
	mov.b16 	%rs46, 174;
	st.shared.u8 	[_ZZ9rs_kernelPhS_iE7k_gflog+241], %rs46;
	mov.b16 	%rs47, 213;
	st.shared.u8 	[_ZZ9rs_kernelPhS_iE7k_gflog+242], %rs47;
	mov.b16 	%rs48, 233;
	st.shared.u8 	[_ZZ9rs_kernelPhS_iE7k_gflog+243], %rs48;
	mov.b16 	%rs49, 230;
	st.shared.u8 	[_ZZ9rs_kernelPhS_iE7k_gflog+244], %rs49;
	mov.b16 	%rs50, 231;
	st.shared.u8 	[_ZZ9rs_kernelPhS_iE7k_gflog+245], %rs50;
	mov.b16 	%rs51, 173;
	st.shared.u8 	[_ZZ9rs_kernelPhS_iE7k_gflog+246], %rs51;
	mov.b16 	%rs52, 232;
	st.shared.u8 	[_ZZ9rs_kernelPhS_iE7k_gflog+247], %rs52;
	mov.b16 	%rs53, 116;
	st.shared.u8 	[_ZZ9rs_kernelPhS_iE7k_gflog+248], %rs53;
	mov.b16 	%rs54, 214;
	st.shared.u8 	[_ZZ9rs_kernelPhS_iE7k_gflog+249], %rs54;
	mov.b16 	%rs55, 244;
	st.shared.u8 	[_ZZ9rs_kernelPhS_iE7k_gflog+250], %rs55;
	mov.b16 	%rs56, 234;
	st.shared.u8 	[_ZZ9rs_kernelPhS_iE7k_gflog+251], %rs56;
	mov.b16 	%rs57, 168;
	st.shared.u8 	[_ZZ9rs_kernelPhS_iE7k_gflog+252], %rs57;
	mov.b16 	%rs58, 80;
	st.shared.u8 	[_ZZ9rs_kernelPhS_iE7k_gflog+253], %rs58;
	mov.b16 	%rs59, 88;
	st.shared.u8 	[_ZZ9rs_kernelPhS_iE7k_gflog+254], %rs59;
	mov.b16 	%rs60, 18;
	st.shared.u8 	[_ZZ9rs_kernelPhS_iE8k_gfilog+224], %rs60;
	mov.b16 	%rs61, 36;
	st.shared.u8 	[_ZZ9rs_kernelPhS_iE8k_gfilog+225], %rs61;
	mov.b16 	%rs62, 72;
	st.shared.u8 	[_ZZ9rs_kernelPhS_iE8k_gfilog+226], %rs62;
	mov.b16 	%rs63, 144;
	st.shared.u8 	[_ZZ9rs_kernelPhS_iE8k_gfilog+227], %rs63;
	mov.b16 	%rs64, 61;
	st.shared.u8 	[_ZZ9rs_kernelPhS_iE8k_gfilog+228], %rs64;
	st.shared.u8 	[_ZZ9rs_kernelPhS_iE8k_gfilog+229], %rs41;
	st.shared.u8 	[_ZZ9rs_kernelPhS_iE8k_gfilog+230], %rs55;
	st.shared.u8 	[_ZZ9rs_kernelPhS_iE8k_gfilog+231], %rs38;
	mov.b16 	%rs65, 247;
	st.shared.u8 	[_ZZ9rs_kernelPhS_iE8k_gfilog+232], %rs65;
	mov.b16 	%rs66, 243;
	st.shared.u8 	[_ZZ9rs_kernelPhS_iE8k_gfilog+233], %rs66;
	mov.b16 	%rs67, 251;
	st.shared.u8 	[_ZZ9rs_kernelPhS_iE8k_gfilog+234], %rs67;
	st.shared.u8 	[_ZZ9rs_kernelPhS_iE8k_gfilog+235], %rs40;
	st.shared.u8 	[_ZZ9rs_kernelPhS_iE8k_gfilog+236], %rs29;
	mov.b16 	%rs68, 139;
	st.shared.u8 	[_ZZ9rs_kernelPhS_iE8k_gfilog+237], %rs68;
	st.shared.u8 	[_ZZ9rs_kernelPhS_iE8k_gfilog+238], %rs37;
	st.shared.u8 	[_ZZ9rs_kernelPhS_iE8k_gfilog+239], %rs39;
	st.shared.u8 	[_ZZ9rs_kernelPhS_iE8k_gfilog+240], %rs43;
	st.shared.u8 	[_ZZ9rs_kernelPhS_iE8k_gfilog+241], %rs59;
	st.shared.u8 	[_ZZ9rs_kernelPhS_iE8k_gfilog+242], %rs32;
	mov.b16 	%rs69, 125;
	st.shared.u8 	[_ZZ9rs_kernelPhS_iE8k_gfilog+243], %rs69;
	mov.b16 	%rs70, 250;
	st.shared.u8 	[_ZZ9rs_kernelPhS_iE8k_gfilog+244], %rs70;
	st.shared.u8 	[_ZZ9rs_kernelPhS_iE8k_gfilog+245], %rs48;
	mov.b16 	%rs71, 207;
	st.shared.u8 	[_ZZ9rs_kernelPhS_iE8k_gfilog+246], %rs71;
	mov.b16 	%rs72, 131;
	st.shared.u8 	[_ZZ9rs_kernelPhS_iE8k_gfilog+247], %rs72;
	mov.b16 	%rs73, 27;
	st.shared.u8 	[_ZZ9rs_kernelPhS_iE8k_gfilog+248], %rs73;
	mov.b16 	%rs74, 54;
	st.shared.u8 	[_ZZ9rs_kernelPhS_iE8k_gfilog+249], %rs74;
	mov.b16 	%rs75, 108;
	st.shared.u8 	[_ZZ9rs_kernelPhS_iE8k_gfilog+250], %rs75;
	mov.b16 	%rs76, 216;
	st.shared.u8 	[_ZZ9rs_kernelPhS_iE8k_gfilog+251], %rs76;
	st.shared.u8 	[_ZZ9rs_kernelPhS_iE8k_gfilog+252], %rs51;
	mov.b16 	%rs77, 71;
	st.shared.u8 	[_ZZ9rs_kernelPhS_iE8k_gfilog+253], %rs77;
	mov.b16 	%rs78, 142;
	st.shared.u8 	[_ZZ9rs_kernelPhS_iE8k_gfilog+254], %rs78;
	bra.uni 	$L__BB0_19;
$L__BB0_15:
	mov.b16 	%rs444, 0;
	st.shared.u8 	[_ZZ9rs_kernelPhS_iE7k_gflog], %rs444;
	st.shared.u8 	[_ZZ9rs_kernelPhS_iE7k_gflog+1], %rs444;
	mov.b16 	%rs445, 1;
	st.shared.u8 	[_ZZ9rs_kernelPhS_iE7k_gflog+2], %rs445;
	mov.b16 	%rs446, 25;
	st.shared.u8 	[_ZZ9rs_kernelPhS_iE7k_gflog+3], %rs446;
	mov.b16 	%rs447, 2;
	st.shared.u8 	[_ZZ9rs_kernelPhS_iE7k_gflog+4], %rs447;
	mov.b16 	%rs448, 50;
	st.shared.u8 	[_ZZ9rs_kernelPhS_iE7k_gflog+5], %rs448;
	mov.b16 	%rs449, 26;
	st.shared.u8 	[_ZZ9rs_kernelPhS_iE7k_gflog+6], %rs449;
	mov.b16 	%rs450, 198;
	st.shared.u8 	[_ZZ9rs_kernelPhS_iE7k_gflog+7], %rs450;
	mov.b16 	%rs451, 3;
	st.shared.u8 	[_ZZ9rs_kernelPhS_iE7k_gflog+8], %rs451;
	mov.b16 	%rs452, 223;
	st.shared.u8 	[_ZZ9rs_kernelPhS_iE7k_gflog+9], %rs452;
	mov.b16 	%rs453, 51;
	st.shared.u8 	[_ZZ9rs_kernelPhS_iE7k_gflog+10], %rs453;
	mov.b16 	%rs454, 238;
	st.shared.u8 	[_ZZ9rs_kernelPhS_iE7k_gflog+11], %rs454;
	mov.b16 	%rs455, 27;
	st.shared.u8 	[_ZZ9rs_kernelPhS_iE7k_gflog+12], %rs455;
	mov.b16 	%rs456, 104;
	st.shared.u8 	[_ZZ9rs_kernelPhS_iE7k_gflog+13], %rs456;
	mov.b16 	%rs457, 199;
	st.shared.u8 	[_ZZ9rs_kernelPhS_iE7k_gflog+14], %rs457;
	mov.b16 	%rs458, 75;
	st.shared.u8 	[_ZZ9rs_kernelPhS_iE7k_gflog+15], %rs458;
	mov.b16 	%rs459, 4;
	st.shared.u8 	[_ZZ9rs_kernelPhS_iE7k_gflog+16], %rs459;
	mov.b16 	%rs460, 100;
	st.shared.u8 	[_ZZ9rs_kernelPhS_iE7k_gflog+17], %rs460;
	mov.b16 	%rs461, 224;
	st.shared.u8 	[_ZZ9rs_kernelPhS_iE7k_gflog+18], %rs461;
	mov.b16 	%rs462, 14;
	st.shared.u8 	[_ZZ9rs_kernelPhS_iE7k_gflog+19], %rs462;
	mov.b16 	%rs463, 52;
	st.shared.u8 	[_ZZ9rs_kernelPhS_iE7k_gflog+20], %rs463;
	mov.b16 	%rs464, 141;
	st.shared.u8 	[_ZZ9rs_kernelPhS_iE7k_gflog+21], %rs464;
	mov.b16 	%rs465, 239;
	st.shared.u8 	[_ZZ9rs_kernelPhS_iE7k_gflog+22], %rs465;
	mov.b16 	%rs466, 129;
	st.shared.u8 	[_ZZ9rs_kernelPhS_iE7k_gflog+23], %rs466;
	mov.b16 	%rs467, 28;
	st.shared.u8 	[_ZZ9rs_kernelPhS_iE7k_gflog+24], %rs467;
	mov.b16 	%rs468, 193;
	st.shared.u8 	[_ZZ9rs_kernelPhS_iE7k_gflog+25], %rs468;
	mov.b16 	%rs469, 105;
	st.shared.u8 	[_ZZ9rs_kernelPhS_iE7k_gflog+26], %rs469;
	mov.b16 	%rs470, 248;
	st.shared.u8 	[_ZZ9rs_kernelPhS_iE7k_gflog+27], %rs470;
	mov.b16 	%rs471, 200;
	st.shared.u8 	[_ZZ9rs_kernelPhS_iE7k_gflog+28], %rs471;
	mov.b16 	%rs472, 8;
	st.shared.u8 	[_ZZ9rs_kernelPhS_iE7k_gflog+29], %rs472;
	mov.b16 	%rs473, 76;
	st.shared.u8 	[_ZZ9rs_kernelPhS_iE7k_gflog+30], %rs473;
	mov.b16 	%rs474, 113;
	st.shared.u8 	[_ZZ9rs_kernelPhS_iE7k_gflog+31], %rs474;
	st.shared.u8 	[_ZZ9rs_kernelPhS_iE8k_gfilog], %rs445;
	st.shared.u8 	[_ZZ9rs_kernelPhS_iE8k_gfilog+1], %rs447;
	st.shared.u8 	[_ZZ9rs_kernelPhS_iE8k_gfilog+2], %rs459;
	st.shared.u8 	[_ZZ9rs_kernelPhS_iE8k_gfilog+3], %rs472;
	mov.b16 	%rs475, 16;
	st.shared.u8 	[_ZZ9rs_kernelPhS_iE8k_gfilog+4], %rs475;
	mov.b16 	%rs476, 32;
	st.shared.u8 	[_ZZ9rs_kernelPhS_iE8k_gfilog+5], %rs476;
	mov.b16 	%rs477, 64;
	st.shared.u8 	[_ZZ9rs_kernelPhS_iE8k_gfilog+6], %rs477;
	mov.b16 	%rs478, 128;
	st.shared.u8 	[_ZZ9rs_kernelPhS_iE8k_gfilog+7], %rs478;
	mov.b16 	%rs479, 29;
	st.shared.u8 	[_ZZ9rs_kernelPhS_iE8k_gfilog+8], %rs479;
	mov.b16 	%rs480, 58;
	st.shared.u8 	[_ZZ9rs_kernelPhS_iE8k_gfilog+9], %rs480;
	mov.b16 	%rs481, 116;
	st.shared.u8 	[_ZZ9rs_kernelPhS_iE8k_gfilog+10], %rs481;
	mov.b16 	%rs482, 232;
	st.shared.u8 	[_ZZ9rs_kernelPhS_iE8k_gfilog+11], %rs482;
	mov.b16 	%rs483, 205;
	st.shared.u8 	[_ZZ9rs_kernelPhS_iE8k_gfilog+12], %rs483;
	mov.b16 	%rs484, 135;
	st.shared.u8 	[_ZZ9rs_kernelPhS_iE8k_gfilog+13], %rs484;
	mov.b16 	%rs485, 19;
	st.shared.u8 	[_ZZ9rs_kernelPhS_iE8k_gfilog+14], %rs485;
	mov.b16 	%rs486, 38;
	st.shared.u8 	[_ZZ9rs_kernelPhS_iE8k_gfilog+15], %rs486;
	st.shared.u8 	[_ZZ9rs_kernelPhS_iE8k_gfilog+16], %rs473;
	mov.b16 	%rs487, 152;
	st.shared.u8 	[_ZZ9rs_kernelPhS_iE8k_gfilog+17], %rs487;
	mov.b16 	%rs488, 45;
	st.shared.u8 	[_ZZ9rs_kernelPhS_iE8k_gfilog+18], %rs488;
	mov.b16 	%rs489, 90;
	st.shared.u8 	[_ZZ9rs_kernelPhS_iE8k_gfilog+19], %rs489;
	mov.b16 	%rs490, 180;
	st.shared.u8 	[_ZZ9rs_kernelPhS_iE8k_gfilog+20], %rs490;
	mov.b16 	%rs491, 117;
	st.shared.u8 	[_ZZ9rs_kernelPhS_iE8k_gfilog+21], %rs491;
	mov.b16 	%rs492, 234;
	st.shared.u8 	[_ZZ9rs_kernelPhS_iE8k_gfilog+22], %rs492;
	mov.b16 	%rs493, 201;
	st.shared.u8 	[_ZZ9rs_kernelPhS_iE8k_gfilog+23], %rs493;
	mov.b16 	%rs494, 143;
	st.shared.u8 	[_ZZ9rs_kernelPhS_iE8k_gfilog+24], %rs494;
	st.shared.u8 	[_ZZ9rs_kernelPhS_iE8k_gfilog+25], %rs451;
	mov.b16 	%rs495, 6;
	st.shared.u8 	[_ZZ9rs_kernelPhS_iE8k_gfilog+26], %rs495;
	mov.b16 	%rs496, 12;
	st.shared.u8 	[_ZZ9rs_kernelPhS_iE8k_gfilog+27], %rs496;
	mov.b16 	%rs497, 24;
	st.shared.u8 	[_ZZ9rs_kernelPhS_iE8k_gfilog+28], %rs497;
	mov.b16 	%rs498, 48;
	st.shared.u8 	[_ZZ9rs_kernelPhS_iE8k_gfilog+29], %rs498;
	mov.b16 	%rs499, 96;
	st.shared.u8 	[_ZZ9rs_kernelPhS_iE8k_gfilog+30], %rs499;
	mov.b16 	%rs500, 192;
	st.shared.u8 	[_ZZ9rs_kernelPhS_iE8k_gfilog+31], %rs500;
	bra.uni 	$L__BB0_19;
$L__BB0_16:
	mov.b16 	%rs324, 6;
	st.shared.u8 	[_ZZ9rs_kernelPhS_iE7k_gflog+64], %rs324;
	mov.b16 	%rs325, 191;
	st.shared.u8 	[_ZZ9rs_kernelPhS_iE7k_gflog+65], %rs325;
	mov.b16 	%rs326, 139;
	st.shared.u8 	[_ZZ9rs_kernelPhS_iE7k_gflog+66], %rs326;
	mov.b16 	%rs327, 98;
	st.shared.u8 	[_ZZ9rs_kernelPhS_iE7k_gflog+67], %rs327;
	mov.b16 	%rs328, 102;
	st.shared.u8 	[_ZZ9rs_kernelPhS_iE7k_gflog+68], %rs328;
	mov.b16 	%rs329, 221;
	st.shared.u8 	[_ZZ9rs_kernelPhS_iE7k_gflog+69], %rs329;
	mov.b16 	%rs330, 48;
	st.shared.u8 	[_ZZ9rs_kernelPhS_iE7k_gflog+70], %rs330;
	mov.b16 	%rs331, 253;
	st.shared.u8 	[_ZZ9rs_kernelPhS_iE7k_gflog+71], %rs331;
	mov.b16 	%rs332, 226;
	st.shared.u8 	[_ZZ9rs_kernelPhS_iE7k_gflog+72], %rs332;
	mov.b16 	%rs333, 152;
	st.shared.u8 	[_ZZ9rs_kernelPhS_iE7k_gflog+73], %rs333;
	mov.b16 	%rs334, 37;
	st.shared.u8 	[_ZZ9rs_kernelPhS_iE7k_gflog+74], %rs334;
	mov.b16 	%rs335, 179;
	st.shared.u8 	[_ZZ9rs_kernelPhS_iE7k_gflog+75], %rs335;
	mov.b16 	%rs336, 16;
	st.shared.u8 	[_ZZ9rs_kernelPhS_iE7k_gflog+76], %rs336;
	mov.b16 	%rs337, 145;
	st.shared.u8 	[_ZZ9rs_kernelPhS_iE7k_gflog+77], %rs337;
	mov.b16 	%rs338, 34;
	st.shared.u8 	[_ZZ9rs_kernelPhS_iE7k_gflog+78], %rs338;
	mov.b16 	%rs339, 136;
	st.shared.u8 	[_ZZ9rs_kernelPhS_iE7k_gflog+79], %rs339;
	mov.b16 	%rs340, 54;
	st.shared.u8 	[_ZZ9rs_kernelPhS_iE7k_gflog+80], %rs340;
	mov.b16 	%rs341, 208;
	st.shared.u8 	[_ZZ9rs_kernelPhS_iE7k_gflog+81], %rs341;
	mov.b16 	%rs342, 148;
	st.shared.u8 	[_ZZ9rs_kernelPhS_iE7k_gflog+82], %rs342;
	mov.b16 	%rs343, 206;
	st.shared.u8 	[_ZZ9rs_kernelPhS_iE7k_gflog+83], %rs343;
	mov.b16 	%rs344, 143;
	st.shared.u8 	[_ZZ9rs_kernelPhS_iE7k_gflog+84], %rs344;
	mov.b16 	%rs345, 150;
	st.shared.u8 	[_ZZ9rs_kernelPhS_iE7k_gflog+85], %rs345;
	mov.b16 	%rs346, 219;
	st.shared.u8 	[_ZZ9rs_kernelPhS_iE7k_gflog+86], %rs346;
	mov.b16 	%rs347, 189;
	st.shared.u8 	[_ZZ9rs_kernelPhS_iE7k_gflog+87], %rs347;
	mov.b16 	%rs348, 241;
	st.shared.u8 	[_ZZ9rs_kernelPhS_iE7k_gflog+88], %rs348;
	mov.b16 	%rs349, 210;
	st.shared.u8 	[_ZZ9rs_kernelPhS_iE7k_gflog+89], %rs349;
	mov.b16 	%rs350, 19;
	st.shared.u8 	[_ZZ9rs_kernelPhS_iE7k_gflog+90], %rs350;
	mov.b16 	%rs351, 92;
	st.shared.u8 	[_ZZ9rs_kernelPhS_iE7k_gflog+91], %rs351;
	mov.b16 	%rs352, 131;
	st.shared.u8 	[_ZZ9rs_kernelPhS_iE7k_gflog+92], %rs352;
	mov.b16 	%rs353, 56;
	st.shared.u8 	[_ZZ9rs_kernelPhS_iE7k_gflog+93], %rs353;
	mov.b16 	%rs354, 70;
	st.shared.u8 	[_ZZ9rs_kernelPhS_iE7k_gflog+94], %rs354;
	mov.b16 	%rs355, 64;
	st.shared.u8 	[_ZZ9rs_kernelPhS_iE7k_gflog+95], %rs355;
	mov.b16 	%rs356, 95;
	st.shared.u8 	[_ZZ9rs_kernelPhS_iE8k_gfilog+64], %rs356;
	mov.b16 	%rs357, 190;
	st.shared.u8 	[_ZZ9rs_kernelPhS_iE8k_gfilog+65], %rs357;
	mov.b16 	%rs358, 97;
	st.shared.u8 	[_ZZ9rs_kernelPhS_iE8k_gfilog+66], %rs358;
	mov.b16 	%rs359, 194;
	st.shared.u8 	[_ZZ9rs_kernelPhS_iE8k_gfilog+67], %rs359;
	mov.b16 	%rs360, 153;
	st.shared.u8 	[_ZZ9rs_kernelPhS_iE8k_gfilog+68], %rs360;
	mov.b16 	%rs361, 47;
	st.shared.u8 	[_ZZ9rs_kernelPhS_iE8k_gfilog+69], %rs361;
	mov.b16 	%rs362, 94;
	st.shared.u8 	[_ZZ9rs_kernelPhS_iE8k_gfilog+70], %rs362;
	mov.b16 	%rs363, 188;
	st.shared.u8 	[_ZZ9rs_kernelPhS_iE8k_gfilog+71], %rs363;
	mov.b16 	%rs364, 101;
	st.shared.u8 	[_ZZ9rs_kernelPhS_iE8k_gfilog+72], %rs364;
	mov.b16 	%rs365, 202;
	st.shared.u8 	[_ZZ9rs_kernelPhS_iE8k_gfilog+73], %rs365;
	mov.b16 	%rs366, 137;
	st.shared.u8 	[_ZZ9rs_kernelPhS_iE8k_gfilog+74], %rs366;
	mov.b16 	%rs367, 15;
	st.shared.u8 	[_ZZ9rs_kernelPhS_iE8k_gfilog+75], %rs367;
	mov.b16 	%rs368, 30;
	st.shared.u8 	[_ZZ9rs_kernelPhS_iE8k_gfilog+76], %rs368;
	mov.b16 	%rs369, 60;
	st.shared.u8 	[_ZZ9rs_kernelPhS_iE8k_gfilog+77], %rs369;
	mov.b16 	%rs370, 120;
	st.shared.u8 	[_ZZ9rs_kernelPhS_iE8k_gfilog+78], %rs370;
	mov.b16 	%rs371, 240;
	st.shared.u8 	[_ZZ9rs_kernelPhS_iE8k_gfilog+79], %rs371;
	st.shared.u8 	[_ZZ9rs_kernelPhS_iE8k_gfilog+80], %rs331;
	mov.b16 	%rs372, 231;
	st.shared.u8 	[_ZZ9rs_kernelPhS_iE8k_gfilog+81], %rs372;
	mov.b16 	%rs373, 211;
	st.shared.u8 	[_ZZ9rs_kernelPhS_iE8k_gfilog+82], %rs373;
	mov.b16 	%rs374, 187;
	st.shared.u8 	[_ZZ9rs_kernelPhS_iE8k_gfilog+83], %rs374;
	mov.b16 	%rs375, 107;
	st.shared.u8 	[_ZZ9rs_kernelPhS_iE8k_gfilog+84], %rs375;
	mov.b16 	%rs376, 214;
	st.shared.u8 	[_ZZ9rs_kernelPhS_iE8k_gfilog+85], %rs376;
	mov.b16 	%rs377, 177;
	st.shared.u8 	[_ZZ9rs_kernelPhS_iE8k_gfilog+86], %rs377;
	mov.b16 	%rs378, 127;
	st.shared.u8 	[_ZZ9rs_kernelPhS_iE8k_gfilog+87], %rs378;
	mov.b16 	%rs379, 254;
	st.shared.u8 	[_ZZ9rs_kernelPhS_iE8k_gfilog+88], %rs379;
	mov.b16 	%rs380, 225;
	st.shared.u8 	[_ZZ9rs_kernelPhS_iE8k_gfilog+89], %rs380;
	mov.b16 	%rs381, 223;
	st.shared.u8 	[_ZZ9rs_kernelPhS_iE8k_gfilog+90], %rs381;
	mov.b16 	%rs382, 163;
	st.shared.u8 	[_ZZ9rs_kernelPhS_iE8k_gfilog+91], %rs382;
	mov.b16 	%rs383, 91;
	st.shared.u8 	[_ZZ9rs_kernelPhS_iE8k_gfilog+92], %rs383;
	mov.b16 	%rs384, 182;
	st.shared.u8 	[_ZZ9rs_kernelPhS_iE8k_gfilog+93], %rs384;
	mov.b16 	%rs385, 113;
	st.shared.u8 	[_ZZ9rs_kernelPhS_iE8k_gfilog+94], %rs385;
	st.shared.u8 	[_ZZ9rs_kernelPhS_iE8k_gfilog+95], %rs332;
	bra.uni 	$L__BB0_19;
$L__BB0_17:
	mov.b16 	%rs199, 7;
	st.shared.u8 	[_ZZ9rs_kernelPhS_iE7k_gflog+128], %rs199;
	mov.b16 	%rs200, 112;
	st.shared.u8 	[_ZZ9rs_kernelPhS_iE7k_gflog+129], %rs200;
	mov.b16 	%rs201, 192;
	st.shared.u8 	[_ZZ9rs_kernelPhS_iE7k_gflog+130], %rs201;
	mov.b16 	%rs202, 247;
	st.shared.u8 	[_ZZ9rs_kernelPhS_iE7k_gflog+131], %rs202;
	mov.b16 	%rs203, 140;
	st.shared.u8 	[_ZZ9rs_kernelPhS_iE7k_gflog+132], %rs203;
	mov.b16 	%rs204, 128;
	st.shared.u8 	[_ZZ9rs_kernelPhS_iE7k_gflog+133], %rs204;
	mov.b16 	%rs205, 99;
	st.shared.u8 	[_ZZ9rs_kernelPhS_iE7k_gflog+134], %rs205;
	mov.b16 	%rs206, 13;
	st.shared.u8 	[_ZZ9rs_kernelPhS_iE7k_gflog+135], %rs206;
	mov.b16 	%rs207, 103;
	st.shared.u8 	[_ZZ9rs_kernelPhS_iE7k_gflog+136], %rs207;
	mov.b16 	%rs208, 74;
	st.shared.u8 	[_ZZ9rs_kernelPhS_iE7k_gflog+137], %rs208;
	mov.b16 	%rs209, 222;
	st.shared.u8 	[_ZZ9rs_kernelPhS_iE7k_gflog+138], %rs209;
	mov.b16 	%rs210, 237;
	st.shared.u8 	[_ZZ9rs_kernelPhS_iE7k_gflog+139], %rs210;
	mov.b16 	%rs211, 49;
	st.shared.u8 	[_ZZ9rs_kernelPhS_iE7k_gflog+140], %rs211;
	mov.b16 	%rs212, 197;
	st.shared.u8 	[_ZZ9rs_kernelPhS_iE7k_gflog+141], %rs212;
	mov.b16 	%rs213, 254;
	st.shared.u8 	[_ZZ9rs_kernelPhS_iE7k_gflog+142], %rs213;
	mov.b16 	%rs214, 24;
	st.shared.u8 	[_ZZ9rs_kernelPhS_iE7k_gflog+143], %rs214;
	mov.b16 	%rs215, 227;
	st.shared.u8 	[_ZZ9rs_kernelPhS_iE7k_gflog+144], %rs215;
	mov.b16 	%rs216, 165;
	st.shared.u8 	[_ZZ9rs_kernelPhS_iE7k_gflog+145], %rs216;
	mov.b16 	%rs217, 153;
	st.shared.u8 	[_ZZ9rs_kernelPhS_iE7k_gflog+146], %rs217;
	mov.b16 	%rs218, 119;
	st.shared.u8 	[_ZZ9rs_kernelPhS_iE7k_gflog+147], %rs218;
	mov.b16 	%rs219, 38;
	st.shared.u8 	[_ZZ9rs_kernelPhS_iE7k_gflog+148], %rs219;
	mov.b16 	%rs220, 184;
	st.shared.u8 	[_ZZ9rs_kernelPhS_iE7k_gflog+149], %rs220;
	mov.b16 	%rs221, 180;
	st.shared.u8 	[_ZZ9rs_kernelPhS_iE7k_gflog+150], %rs221;
	mov.b16 	%rs222, 124;
	st.shared.u8 	[_ZZ9rs_kernelPhS_iE7k_gflog+151], %rs222;
	mov.b16 	%rs223, 17;
	st.shared.u8 	[_ZZ9rs_kernelPhS_iE7k_gflog+152], %rs223;
	mov.b16 	%rs224, 68;
	st.shared.u8 	[_ZZ9rs_kernelPhS_iE7k_gflog+153], %rs224;
	mov.b16 	%rs225, 146;
	st.shared.u8 	[_ZZ9rs_kernelPhS_iE7k_gflog+154], %rs225;
	mov.b16 	%rs226, 217;
	st.shared.u8 	[_ZZ9rs_kernelPhS_iE7k_gflog+155], %rs226;
	mov.b16 	%rs227, 35;
	st.shared.u8 	[_ZZ9rs_kernelPhS_iE7k_gflog+156], %rs227;
	mov.b16 	%rs228, 32;
	st.shared.u8 	[_ZZ9rs_kernelPhS_iE7k_gflog+157], %rs228;
	mov.b16 	%rs229, 137;
	st.shared.u8 	[_ZZ9rs_kernelPhS_iE7k_gflog+158], %rs229;
	mov.b16 	%rs230, 46;
	st.shared.u8 	[_ZZ9rs_kernelPhS_iE7k_gflog+159], %rs230;
	mov.b16 	%rs231, 133;
	st.shared.u8 	[_ZZ9rs_kernelPhS_iE8k_gfilog+128], %rs231;
	mov.b16 	%rs232, 23;
	st.shared.u8 	[_ZZ9rs_kernelPhS_iE8k_gfilog+129], %rs232;
	st.shared.u8 	[_ZZ9rs_kernelPhS_iE8k_gfilog+130], %rs230;
	mov.b16 	%rs233, 92;
	st.shared.u8 	[_ZZ9rs_kernelPhS_iE8k_gfilog+131], %rs233;
	st.shared.u8 	[_ZZ9rs_kernelPhS_iE8k_gfilog+132], %rs220;
	mov.b16 	%rs234, 109;
	st.shared.u8 	[_ZZ9rs_kernelPhS_iE8k_gfilog+133], %rs234;
	mov.b16 	%rs235, 218;
	st.shared.u8 	[_ZZ9rs_kernelPhS_iE8k_gfilog+134], %rs235;
	mov.b16 	%rs236, 169;
	st.shared.u8 	[_ZZ9rs_kernelPhS_iE8k_gfilog+135], %rs236;
	mov.b16 	%rs237, 79;
	st.shared.u8 	[_ZZ9rs_kernelPhS_iE8k_gfilog+136], %rs237;
	mov.b16 	%rs238, 158;
	st.shared.u8 	[_ZZ9rs_kernelPhS_iE8k_gfilog+137], %rs238;
	mov.b16 	%rs239, 33;
	st.shared.u8 	[_ZZ9rs_kernelPhS_iE8k_gfilog+138], %rs239;
	mov.b16 	%rs240, 66;
	st.shared.u8 	[_ZZ9rs_kernelPhS_iE8k_gfilog+139], %rs240;
	mov.b16 	%rs241, 132;
	st.shared.u8 	[_ZZ9rs_kernelPhS_iE8k_gfilog+140], %rs241;
	mov.b16 	%rs242, 21;
	st.shared.u8 	[_ZZ9rs_kernelPhS_iE8k_gfilog+141], %rs242;
	mov.b16 	%rs243, 42;
	st.shared.u8 	[_ZZ9rs_kernelPhS_iE8k_gfilog+142], %rs243;
	mov.b16 	%rs244, 84;
	st.shared.u8 	[_ZZ9rs_kernelPhS_iE8k_gfilog+143], %rs244;
	mov.b16 	%rs245, 168;
	st.shared.u8 	[_ZZ9rs_kernelPhS_iE8k_gfilog+144], %rs245;
	mov.b16 	%rs246, 77;
	st.shared.u8 	[_ZZ9rs_kernelPhS_iE8k_gfilog+145], %rs246;
	mov.b16 	%rs247, 154;
	st.shared.u8 	[_ZZ9rs_kernelPhS_iE8k_gfilog+146], %rs247;
	mov.b16 	%rs248, 41;
	st.shared.u8 	[_ZZ9rs_kernelPhS_iE8k_gfilog+147], %rs248;
	mov.b16 	%rs249, 82;
	st.shared.u8 	[_ZZ9rs_kernelPhS_iE8k_gfilog+148], %rs249;
	mov.b16 	%rs250, 164;
	st.shared.u8 	[_ZZ9rs_kernelPhS_iE8k_gfilog+149], %rs250;
	mov.b16 	%rs251, 85;
	st.shared.u8 	[_ZZ9rs_kernelPhS_iE8k_gfilog+150], %rs251;
	mov.b16 	%rs252, 170;
	st.shared.u8 	[_ZZ9rs_kernelPhS_iE8k_gfilog+151], %rs252;
	mov.b16 	%rs253, 73;
	st.shared.u8 	[_ZZ9rs_kernelPhS_iE8k_gfilog+152], %rs253;
	st.shared.u8 	[_ZZ9rs_kernelPhS_iE8k_gfilog+153], %rs225;
	mov.b16 	%rs254, 57;
	st.shared.u8 	[_ZZ9rs_kernelPhS_iE8k_gfilog+154], %rs254;
	mov.b16 	%rs255, 114;
	st.shared.u8 	[_ZZ9rs_kernelPhS_iE8k_gfilog+155], %rs255;
	mov.b16 	%rs256, 228;
	st.shared.u8 	[_ZZ9rs_kernelPhS_iE8k_gfilog+156], %rs256;
	mov.b16 	%rs257, 213;
	st.shared.u8 	[_ZZ9rs_kernelPhS_iE8k_gfilog+157], %rs257;
	mov.b16 	%rs258, 183;
	st.shared.u8 	[_ZZ9rs_kernelPhS_iE8k_gfilog+158], %rs258;
	mov.b16 	%rs259, 115;
	st.shared.u8 	[_ZZ9rs_kernelPhS_iE8k_gfilog+159], %rs259;
	bra.uni 	$L__BB0_19;
$L__BB0_18:
	mov.b16 	%rs79, 31;
	st.shared.u8 	[_ZZ9rs_kernelPhS_iE7k_gflog+192], %rs79;
	mov.b16 	%rs80, 45;
	st.shared.u8 	[_ZZ9rs_kernelPhS_iE7k_gflog+193], %rs80;
	mov.b16 	%rs81, 67;
	st.shared.u8 	[_ZZ9rs_kernelPhS_iE7k_gflog+194], %rs81;
	mov.b16 	%rs82, 216;
	st.shared.u8 	[_ZZ9rs_kernelPhS_iE7k_gflog+195], %rs82;
	mov.b16 	%rs83, 183;
	st.shared.u8 	[_ZZ9rs_kernelPhS_iE7k_gflog+196], %rs83;
	mov.b16 	%rs84, 123;
	st.shared.u8 	[_ZZ9rs_kernelPhS_iE7k_gflog+197], %rs84;
	mov.b16 	%rs85, 164;
	st.shared.u8 	[_ZZ9rs_kernelPhS_iE7k_gflog+198], %rs85;
	mov.b16 	%rs86, 118;
	st.shared.u8 	[_ZZ9rs_kernelPhS_iE7k_gflog+199], %rs86;
	mov.b16 	%rs87, 196;
	st.shared.u8 	[_ZZ9rs_kernelPhS_iE7k_gflog+200], %rs87;
	mov.b16 	%rs88, 23;
	st.shared.u8 	[_ZZ9rs_kernelPhS_iE7k_gflog+201], %rs88;
	mov.b16 	%rs89, 73;
	st.shared.u8 	[_ZZ9rs_kernelPhS_iE7k_gflog+202], %rs89;
	mov.b16 	%rs90, 236;
	st.shared.u8 	[_ZZ9rs_kernelPhS_iE7k_gflog+203], %rs90;
	mov.b16 	%rs91, 127;
	st.shared.u8 	[_ZZ9rs_kernelPhS_iE7k_gflog+204], %rs91;
	mov.b16 	%rs92, 12;
	st.shared.u8 	[_ZZ9rs_kernelPhS_iE7k_gflog+205], %rs92;
	mov.b16 	%rs93, 111;
	st.shared.u8 	[_ZZ9rs_kernelPhS_iE7k_gflog+206], %rs93;
	mov.b16 	%rs94, 246;
	st.shared.u8 	[_ZZ9rs_kernelPhS_iE7k_gflog+207], %rs94;
	mov.b16 	%rs95, 108;
	st.shared.u8 	[_ZZ9rs_kernelPhS_iE7k_gflog+208], %rs95;
	mov.b16 	%rs96, 161;
	st.shared.u8 	[_ZZ9rs_kernelPhS_iE7k_gflog+209], %rs96;
	mov.b16 	%rs97, 59;
	st.shared.u8 	[_ZZ9rs_kernelPhS_iE7k_gflog+210], %rs97;
	mov.b16 	%rs98, 82;
	st.shared.u8 	[_ZZ9rs_kernelPhS_iE7k_gflog+211], %rs98;
	mov.b16 	%rs99, 41;
	st.shared.u8 	[_ZZ9rs_kernelPhS_iE7k_gflog+212], %rs99;
	mov.b16 	%rs100, 157;
	st.shared.u8 	[_ZZ9rs_kernelPhS_iE7k_gflog+213], %rs100;
	mov.b16 	%rs101, 85;
	st.shared.u8 	[_ZZ9rs_kernelPhS_iE7k_gflog+214], %rs101;
	mov.b16 	%rs102, 170;
	st.shared.u8 	[_ZZ9rs_kernelPhS_iE7k_gflog+215], %rs102;
	mov.b16 	%rs103, 251;
	st.shared.u8 	[_ZZ9rs_kernelPhS_iE7k_gflog+216], %rs103;
	mov.b16 	%rs104, 96;
	st.shared.u8 	[_ZZ9rs_kernelPhS_iE7k_gflog+217], %rs104;
	mov.b16 	%rs105, 134;
	st.shared.u8 	[_ZZ9rs_kernelPhS_iE7k_gflog+218], %rs105;
	mov.b16 	%rs106, 177;
	st.shared.u8 	[_ZZ9rs_kernelPhS_iE7k_gflog+219], %rs106;
	mov.b16 	%rs107, 187;
	st.shared.u8 	[_ZZ9rs_kernelPhS_iE7k_gflog+220], %rs107;
	mov.b16 	%rs108, 204;
	st.shared.u8 	[_ZZ9rs_kernelPhS_iE7k_gflog+221], %rs108;
	mov.b16 	%rs109, 62;
	st.shared.u8 	[_ZZ9rs_kernelPhS_iE7k_gflog+222], %rs109;
	mov.b16 	%rs110, 90;
	st.shared.u8 	[_ZZ9rs_kernelPhS_iE7k_gflog+223], %rs110;
	mov.b16 	%rs111, 130;
	st.shared.u8 	[_ZZ9rs_kernelPhS_iE8k_gfilog+192], %rs111;
	mov.b16 	%rs112, 25;
	st.shared.u8 	[_ZZ9rs_kernelPhS_iE8k_gfilog+193], %rs112;
	mov.b16 	%rs113, 50;
	st.shared.u8 	[_ZZ9rs_kernelPhS_iE8k_gfilog+194], %rs113;
	mov.b16 	%rs114, 100;
	st.shared.u8 	[_ZZ9rs_kernelPhS_iE8k_gfilog+195], %rs114;
	mov.b16 	%rs115, 200;
	st.shared.u8 	[_ZZ9rs_kernelPhS_iE8k_gfilog+196], %rs115;
	mov.b16 	%rs116, 141;
	st.shared.u8 	[_ZZ9rs_kernelPhS_iE8k_gfilog+197], %rs116;
	mov.b16 	%rs117, 7;
	st.shared.u8 	[_ZZ9rs_kernelPhS_iE8k_gfilog+198], %rs117;
	mov.b16 	%rs118, 14;
	st.shared.u8 	[_ZZ9rs_kernelPhS_iE8k_gfilog+199], %rs118;
	mov.b16 	%rs119, 28;
	st.shared.u8 	[_ZZ9rs_kernelPhS_iE8k_gfilog+200], %rs119;
	mov.b16 	%rs120, 56;
	st.shared.u8 	[_ZZ9rs_kernelPhS_iE8k_gfilog+201], %rs120;
	mov.b16 	%rs121, 112;
	st.shared.u8 	[_ZZ9rs_kernelPhS_iE8k_gfilog+202], %rs121;
	mov.b16 	%rs122, 224;
	st.shared.u8 	[_ZZ9rs_kernelPhS_iE8k_gfilog+203], %rs122;
	mov.b16 	%rs123, 221;
	st.shared.u8 	[_ZZ9rs_kernelPhS_iE8k_gfilog+204], %rs123;
	mov.b16 	%rs124, 167;
	st.shared.u8 	[_ZZ9rs_kernelPhS_iE8k_gfilog+205], %rs124;
	mov.b16 	%rs125, 83;
	st.shared.u8 	[_ZZ9rs_kernelPhS_iE8k_gfilog+206], %rs125;
	mov.b16 	%rs126, 166;
	st.shared.u8 	[_ZZ9rs_kernelPhS_iE8k_gfilog+207], %rs126;
	mov.b16 	%rs127, 81;
	st.shared.u8 	[_ZZ9rs_kernelPhS_iE8k_gfilog+208], %rs127;
	mov.b16 	%rs128, 162;
	st.shared.u8 	[_ZZ9rs_kernelPhS_iE8k_gfilog+209], %rs128;
	mov.b16 	%rs129, 89;
	st.shared.u8 	[_ZZ9rs_kernelPhS_iE8k_gfilog+210], %rs129;
	mov.b16 	%rs130, 178;
	st.shared.u8 	[_ZZ9rs_kernelPhS_iE8k_gfilog+211], %rs130;
	mov.b16 	%rs131, 121;
	st.shared.u8 	[_ZZ9rs_kernelPhS_iE8k_gfilog+212], %rs131;
	mov.b16 	%rs132, 242;
	st.shared.u8 	[_ZZ9rs_kernelPhS_iE8k_gfilog+213], %rs132;
	mov.b16 	%rs133, 249;
	st.shared.u8 	[_ZZ9rs_kernelPhS_iE8k_gfilog+214], %rs133;
	mov.b16 	%rs134, 239;
	st.shared.u8 	[_ZZ9rs_kernelPhS_iE8k_gfilog+215], %rs134;
	mov.b16 	%rs135, 195;
	st.shared.u8 	[_ZZ9rs_kernelPhS_iE8k_gfilog+216], %rs135;
	mov.b16 	%rs136, 155;
	st.shared.u8 	[_ZZ9rs_kernelPhS_iE8k_gfilog+217], %rs136;
	mov.b16 	%rs137, 43;
	st.shared.u8 	[_ZZ9rs_kernelPhS_iE8k_gfilog+218], %rs137;
	mov.b16 	%rs138, 86;
	st.shared.u8 	[_ZZ9rs_kernelPhS_iE8k_gfilog+219], %rs138;
	mov.b16 	%rs139, 172;
	st.shared.u8 	[_ZZ9rs_kernelPhS_iE8k_gfilog+220], %rs139;
	mov.b16 	%rs140, 69;
	st.shared.u8 	[_ZZ9rs_kernelPhS_iE8k_gfilog+221], %rs140;
	mov.b16 	%rs141, 138;
	st.shared.u8 	[_ZZ9rs_kernelPhS_iE8k_gfilog+222], %rs141;
	mov.b16 	%rs142, 9;
	st.shared.u8 	[_ZZ9rs_kernelPhS_iE8k_gfilog+223], %rs142;
$L__BB0_19:
	bar.sync 	0;
	mul.wide.u32 	%rd5, %r1, 8;
	mov.u32 	%r15, _ZZ9rs_kernelPhS_iE4accu;
	cvt.u64.u32 	%rd6, %r15;
	cvta.shared.u64 	%rd7, %rd6;
	add.s64 	%rd8, %rd7, %rd5;
	st.shared.u64 	[_ZZ9rs_kernelPhS_iE10local_accu], %rd8;
	mov.u32 	%r16, _ZZ9rs_kernelPhS_iE9fetch_tmp;
	cvt.u64.u32 	%rd9, %r16;
	cvta.shared.u64 	%rd10, %rd9;
	add.s64 	%rd11, %rd10, %rd5;
	st.shared.u64 	[_ZZ9rs_kernelPhS_iE15local_fetch_tmp], %rd11;
	shl.b32 	%r17, %r1, 3;
	add.s32 	%r2, %r15, %r17;
	setp.lt.s32 	%p12, %r14, 3;
	mov.u32 	%r18, %ctaid.x;
	shl.b32 	%r19, %r18, 11;
	add.s32 	%r3, %r19, %r17;
	@%p12 bra 	$L__BB0_43;
	neg.s32 	%r4, %r14;
	cvta.to.global.u64 	%rd2, %rd3;
	add.s32 	%r5, %r16, %r17;
	mov.b32 	%r90, 1;
$L__BB0_21:
	mov.b64 	%rd12, 0;
	st.shared.u64 	[%r2], %rd12;
	cvt.u16.u32 	%rs580, %r90;
	mov.u32 	%r23, _ZZ9rs_kernelPhS_iE7k_gflog;
	add.s32 	%r7, %r23, %r90;
	mov.u32 	%r91, %r3;
	mov.u32 	%r92, %r4;
$L__BB0_22:
	cvt.u64.u32 	%rd13, %r91;
	add.s64 	%rd14, %rd2, %rd13;
	ld.global.u64 	%rd15, [%rd14];
	st.shared.u64 	[%r5], %rd15;
	ld.shared.u64 	%rd16, [_ZZ9rs_kernelPhS_iE15local_fetch_tmp];
	ld.u8 	%rs3, [%rd16];
	setp.eq.s16 	%p13, %rs3, 0;
	and.b16  	%rs502, %rs580, 255;
	setp.eq.s16 	%p14, %rs502, 0;
	or.pred  	%p15, %p13, %p14;
	cvt.u32.u16 	%r24, %rs580;
	and.b32  	%r25, %r24, 255;
	add.s32 	%r10, %r23, %r25;
	mov.b16 	%rs581, 0;
	@%p15 bra 	$L__BB0_24;
	cvt.u32.u16 	%r27, %rs3;
	add.s32 	%r29, %r23, %r27;
	ld.shared.u8 	%rs503, [%r29];
	ld.shared.u8 	%rs504, [%r10];
	add.s16 	%rs505, %rs504, %rs503;
	and.b16  	%rs506, %rs505, 255;
	setp.eq.s16 	%p16, %rs506, 255;
	selp.b16 	%rs507, 0, %rs505, %p16;
	cvt.u32.u16 	%r30, %rs507;
	and.b32  	%r31, %r30, 255;
	mov.u32 	%r32, _ZZ9rs_kernelPhS_iE8k_gfilog;
	add.s32 	%r33, %r32, %r31;
	ld.shared.u8 	%rs581, [%r33];
$L__BB0_24:
	setp.eq.s16 	%p17, %rs502, 0;
	ld.shared.u64 	%rd17, [_ZZ9rs_kernelPhS_iE10local_accu];
	ld.u8 	%rs510, [%rd17];
	xor.b16  	%rs511, %rs510, %rs581;
	st.u8 	[%rd17], %rs511;
	ld.shared.u64 	%rd18, [_ZZ9rs_kernelPhS_iE15local_fetch_tmp];
	ld.u8 	%rs6, [%rd18+1];
	setp.eq.s16 	%p18, %rs6, 0;
	or.pred  	%p19, %p18, %p17;
	mov.b16 	%rs582, 0;
	@%p19 bra 	$L__BB0_26;
	cvt.u32.u16 	%r34, %rs6;
	add.s32 	%r36, %r23, %r34;
	ld.shared.u8 	%rs512, [%r36];
	ld.shared.u8 	%rs513, [%r10];
	add.s16 	%rs514, %rs513, %rs512;
	and.b16  	%rs515, %rs514, 255;
	setp.eq.s16 	%p20, %rs515, 255;
	selp.b16 	%rs516, 0, %rs514, %p20;
	cvt.u32.u16 	%r37, %rs516;
	and.b32  	%r38, %r37, 255;
	mov.u32 	%r39, _ZZ9rs_kernelPhS_iE8k_gfilog;
	add.s32 	%r40, %r39, %r38;
	ld.shared.u8 	%rs582, [%r40];
$L__BB0_26:
	setp.eq.s16 	%p21, %rs502, 0;
	ld.shared.u64 	%rd19, [_ZZ9rs_kernelPhS_iE10local_accu];
	ld.u8 	%rs519, [%rd19+1];
	xor.b16  	%rs520, %rs519, %rs582;
	st.u8 	[%rd19+1], %rs520;
	ld.shared.u64 	%rd20, [_ZZ9rs_kernelPhS_iE15local_fetch_tmp];
	ld.u8 	%rs9, [%rd20+2];
	setp.eq.s16 	%p22, %rs9, 0;
	or.pred  	%p23, %p22, %p21;
	mov.b16 	%rs583, 0;
	@%p23 bra 	$L__BB0_28;
	cvt.u32.u16 	%r41, %rs9;
	add.s32 	%r43, %r23, %r41;
	ld.shared.u8 	%rs521, [%r43];
	ld.shared.u8 	%rs522, [%r10];
	add.s16 	%rs523, %rs522, %rs521;
	and.b16  	%rs524, %rs523, 255;
	setp.eq.s16 	%p24, %rs524, 255;
	selp.b16 	%rs525, 0, %rs523, %p24;
	cvt.u32.u16 	%r44, %rs525;
	and.b32  	%r45, %r44, 255;
	mov.u32 	%r46, _ZZ9rs_kernelPhS_iE8k_gfilog;
	add.s32 	%r47, %r46, %r45;
	ld.shared.u8 	%rs583, [%r47];
$L__BB0_28:
	setp.eq.s16 	%p25, %rs502, 0;
	ld.shared.u64 	%rd21, [_ZZ9rs_kernelPhS_iE10local_accu];
	ld.u8 	%rs528, [%rd21+2];
	xor.b16  	%rs529, %rs528, %rs583;
	st.u8 	[%rd21+2], %rs529;
	ld.shared.u64 	%rd22, [_ZZ9rs_kernelPhS_iE15local_fetch_tmp];
	ld.u8 	%rs12, [%rd22+3];
	setp.eq.s16 	%p26, %rs12, 0;
	or.pred  	%p27, %p26, %p25;
	mov.b16 	%rs584, 0;
	@%p27 bra 	$L__BB0_30;
	cvt.u32.u16 	%r48, %rs12;
	add.s32 	%r50, %r23, %r48;
	ld.shared.u8 	%rs530, [%r50];
	ld.shared.u8 	%rs531, [%r10];
	add.s16 	%rs532, %rs531, %rs530;
	and.b16  	%rs533, %rs532, 255;
	setp.eq.s16 	%p28, %rs533, 255;
	selp.b16 	%rs534, 0, %rs532, %p28;
	cvt.u32.u16 	%r51, %rs534;
	and.b32  	%r52, %r51, 255;
	mov.u32 	%r53, _ZZ9rs_kernelPhS_iE8k_gfilog;
	add.s32 	%r54, %r53, %r52;
	ld.shared.u8 	%rs584, [%r54];
$L__BB0_30:
	setp.eq.s16 	%p29, %rs502, 0;
	ld.shared.u64 	%rd23, [_ZZ9rs_kernelPhS_iE10local_accu];
	ld.u8 	%rs537, [%rd23+3];
	xor.b16  	%rs538, %rs537, %rs584;
	st.u8 	[%rd23+3], %rs538;
	ld.shared.u64 	%rd24, [_ZZ9rs_kernelPhS_iE15local_fetch_tmp];
	ld.u8 	%rs15, [%rd24+4];
	setp.eq.s16 	%p30, %rs15, 0;
	or.pred  	%p31, %p30, %p29;
	mov.b16 	%rs585, 0;
	@%p31 bra 	$L__BB0_32;
	cvt.u32.u16 	%r55, %rs15;
	add.s32 	%r57, %r23, %r55;
	ld.shared.u8 	%rs539, [%r57];
	ld.shared.u8 	%rs540, [%r10];
	add.s16 	%rs541, %rs540, %rs539;
	and.b16  	%rs542, %rs541, 255;
	setp.eq.s16 	%p32, %rs542, 255;
	selp.b16 	%rs543, 0, %rs541, %p32;
	cvt.u32.u16 	%r58, %rs543;
	and.b32  	%r59, %r58, 255;
	mov.u32 	%r60, _ZZ9rs_kernelPhS_iE8k_gfilog;
	add.s32 	%r61, %r60, %r59;
	ld.shared.u8 	%rs585, [%r61];
$L__BB0_32:
	setp.eq.s16 	%p33, %rs502, 0;
	ld.shared.u64 	%rd25, [_ZZ9rs_kernelPhS_iE10local_accu];
	ld.u8 	%rs546, [%rd25+4];
	xor.b16  	%rs547, %rs546, %rs585;
	st.u8 	[%rd25+4], %rs547;
	ld.shared.u64 	%rd26, [_ZZ9rs_kernelPhS_iE15local_fetch_tmp];
	ld.u8 	%rs18, [%rd26+5];
	setp.eq.s16 	%p34, %rs18, 0;
	or.pred  	%p35, %p34, %p33;
	mov.b16 	%rs586, 0;
	@%p35 bra 	$L__BB0_34;
	cvt.u32.u16 	%r62, %rs18;
	add.s32 	%r64, %r23, %r62;
	ld.shared.u8 	%rs548, [%r64];
	ld.shared.u8 	%rs549, [%r10];
	add.s16 	%rs550, %rs549, %rs548;
	and.b16  	%rs551, %rs550, 255;
	setp.eq.s16 	%p36, %rs551, 255;
	selp.b16 	%rs552, 0, %rs550, %p36;
	cvt.u32.u16 	%r65, %rs552;
	and.b32  	%r66, %r65, 255;
	mov.u32 	%r67, _ZZ9rs_kernelPhS_iE8k_gfilog;
	add.s32 	%r68, %r67, %r66;
	ld.shared.u8 	%rs586, [%r68];
$L__BB0_34:
	setp.eq.s16 	%p37, %rs502, 0;
	ld.shared.u64 	%rd27, [_ZZ9rs_kernelPhS_iE10local_accu];
	ld.u8 	%rs555, [%rd27+5];
	xor.b16  	%rs556, %rs555, %rs586;
	st.u8 	[%rd27+5], %rs556;
	ld.shared.u64 	%rd28, [_ZZ9rs_kernelPhS_iE15local_fetch_tmp];
	ld.u8 	%rs21, [%rd28+6];
	setp.eq.s16 	%p38, %rs21, 0;
	or.pred  	%p39, %p38, %p37;
	mov.b16 	%rs587, 0;
	@%p39 bra 	$L__BB0_36;
	cvt.u32.u16 	%r69, %rs21;
	add.s32 	%r71, %r23, %r69;
	ld.shared.u8 	%rs557, [%r71];
	ld.shared.u8 	%rs558, [%r10];
	add.s16 	%rs559, %rs558, %rs557;
	and.b16  	%rs560, %rs559, 255;
	setp.eq.s16 	%p40, %rs560, 255;
	selp.b16 	%rs561, 0, %rs559, %p40;
	cvt.u32.u16 	%r72, %rs561;
	and.b32  	%r73, %r72, 255;
	mov.u32 	%r74, _ZZ9rs_kernelPhS_iE8k_gfilog;
	add.s32 	%r75, %r74, %r73;
	ld.shared.u8 	%rs587, [%r75];
$L__BB0_36:
	setp.eq.s16 	%p41, %rs502, 0;
	ld.shared.u64 	%rd29, [_ZZ9rs_kernelPhS_iE10local_accu];
	ld.u8 	%rs564, [%rd29+6];
	xor.b16  	%rs565, %rs564, %rs587;
	st.u8 	[%rd29+6], %rs565;
	ld.shared.u64 	%rd30, [_ZZ9rs_kernelPhS_iE15local_fetch_tmp];
	ld.u8 	%rs24, [%rd30+7];
	setp.eq.s16 	%p42, %rs24, 0;
	or.pred  	%p43, %p42, %p41;
	mov.b16 	%rs588, 0;
	@%p43 bra 	$L__BB0_38;
	cvt.u32.u16 	%r76, %rs24;
	add.s32 	%r78, %r23, %r76;
	ld.shared.u8 	%rs566, [%r78];
	ld.shared.u8 	%rs567, [%r10];
	add.s16 	%rs568, %rs567, %rs566;
	and.b16  	%rs569, %rs568, 255;
	setp.eq.s16 	%p44, %rs569, 255;
	selp.b16 	%rs570, 0, %rs568, %p44;
	cvt.u32.u16 	%r79, %rs570;
	and.b32  	%r80, %r79, 255;
	mov.u32 	%r81, _ZZ9rs_kernelPhS_iE8k_gfilog;
	add.s32 	%r82, %r81, %r80;
	ld.shared.u8 	%rs588, [%r82];
$L__BB0_38:
	setp.eq.s16 	%p45, %rs502, 0;
	ld.shared.u64 	%rd31, [_ZZ9rs_kernelPhS_iE10local_accu];
	ld.u8 	%rs573, [%rd31+7];
	xor.b16  	%rs574, %rs573, %rs588;
	st.u8 	[%rd31+7], %rs574;
	mov.b16 	%rs580, 0;
	@%p45 bra 	$L__BB0_40;
	ld.shared.u8 	%rs575, [%r10];
	ld.shared.u8 	%rs576, [%r7];
	add.s16 	%rs577, %rs576, %rs575;
	and.b16  	%rs578, %rs577, 255;
	setp.eq.s16 	%p46, %rs578, 255;
	selp.b16 	%rs579, 0, %rs577, %p46;
	cvt.u32.u16 	%r83, %rs579;
	and.b32  	%r84, %r83, 255;
	mov.u32 	%r85, _ZZ9rs_kernelPhS_iE8k_gfilog;
	add.s32 	%r86, %r85, %r84;
	ld.shared.u8 	%rs580, [%r86];
$L__BB0_40:
	add.s32 	%r92, %r92, 1;
	add.s32 	%r91, %r91, 524288;
	setp.ne.s32 	%p47, %r92, -2;
	@%p47 bra 	$L__BB0_22;
	ld.shared.u64 	%rd32, [%r2];
	shl.b32 	%r87, %r90, 19;
	add.s32 	%r88, %r87, %r3;
	add.s32 	%r89, %r88, -524288;
	cvt.s64.s32 	%rd33, %r89;
	add.s64 	%rd34, %rd1, %rd33;
	st.global.u64 	[%rd34], %rd32;
	add.s32 	%r90, %r90, 1;
	setp.ne.s32 	%p48, %r90, 4;
	@%p48 bra 	$L__BB0_21;
$L__BB0_42:
	ret;
$L__BB0_43:
	cvt.u64.u32 	%rd35, %r3;
	add.s64 	%rd36, %rd1, %rd35;
	mov.b64 	%rd37, 0;
	st.global.u64 	[%rd36], %rd37;
	st.global.u64 	[%rd36+524288], %rd37;
	st.shared.u64 	[%r2], %rd37;
	st.global.u64 	[%rd36+1048576], %rd37;
	bra.uni 	$L__BB0_42;

}


// ===== COMPILED SASS (sm_100) =====

	.target	sm_100

	.elftype	@"ET_EXEC"


//--------------------- .note.nv.tkinfo           --------------------------
	.section	.note.nv.tkinfo,"",@"SHT_NOTE"
	.sectionflags	@"SHF_NOTE_NV_TKINFO"
	.tkinfo
        /*0018*/ 	.word	0x00000002
        /*0030*/ 	.string	""
        /*0030*/ 	.string	"ptxas"
        /*0030*/ 	.string	"Cuda compilation tools, release 13.0, V13.0.88"
        /*0030*/ 	.string	"Build cuda_13.0.r13.0/compiler.36424714_0"
        /*0030*/ 	.string	"-arch sm_100 -m 64 "



//--------------------- .note.nv.cuinfo           --------------------------
	.section	.note.nv.cuinfo,"",@"SHT_NOTE"
	.sectionflags	@"SHF_NOTE_NV_CUINFO"
        /*0018*/ 	.short	0x0002
        /*001a*/ 	.short	0x0064
        /*001c*/ 	.short	0x0082
	.zero		2


//--------------------- .nv.info                  --------------------------
	.section	.nv.info,"",@"SHT_CUDA_INFO"
	.align	4


	//----- nvinfo : EIATTR_REGCOUNT
	.align		4
        /*0000*/ 	.byte	0x04, 0x2f
        /*0002*/ 	.short	(.L_1 - .L_0)
	.align		4
.L_0:
        /*0004*/ 	.word	index@(_Z9rs_kernelPhS_i)
        /*0008*/ 	.word	0x0000001a


	//----- nvinfo : EIATTR_FRAME_SIZE
	.align		4
.L_1:
        /*000c*/ 	.byte	0x04, 0x11
        /*000e*/ 	.short	(.L_3 - .L_2)
	.align		4
.L_2:
        /*0010*/ 	.word	index@(_Z9rs_kernelPhS_i)
        /*0014*/ 	.word	0x00000000


	//----- nvinfo : EIATTR_MIN_STACK_SIZE
	.align		4
.L_3:
        /*0018*/ 	.byte	0x04, 0x12
        /*001a*/ 	.short	(.L_5 - .L_4)
	.align		4
.L_4:
        /*001c*/ 	.word	index@(_Z9rs_kernelPhS_i)
        /*0020*/ 	.word	0x00000000
.L_5:


//--------------------- .nv.compat                --------------------------
	.section	.nv.compat,"",@"SHT_CUDA_COMPAT_INFO"
	.align	4
        /*0000*/ 	.byte	0x02, 0x09, 0x00, 0x00, 0x02, 0x02, 0x01, 0x00, 0x02, 0x05, 0x05, 0x00, 0x03, 0x07, 0x01, 0x01
        /*0010*/ 	.byte	0x02, 0x03, 0x00, 0x00, 0x02, 0x06, 0x01, 0x00, 0x04, 0x0b, 0x08, 0x00, 0x09, 0x00, 0x00, 0x00
        /*0020*/ 	.byte	0x00, 0x00, 0x00, 0x00


//--------------------- .nv.info._Z9rs_kernelPhS_i --------------------------
	.section	.nv.info._Z9rs_kernelPhS_i,"",@"SHT_CUDA_INFO"
	.sectionflags	@""
	.align	4


	//----- nvinfo : EIATTR_CUDA_API_VERSION
	.align		4
        /*0000*/ 	.byte	0x04, 0x37
        /*0002*/ 	.short	(.L_7 - .L_6)
.L_6:
        /*0004*/ 	.word	0x00000082


	//----- nvinfo : EIATTR_KPARAM_INFO
	.align		4
.L_7:
        /*0008*/ 	.byte	0x04, 0x17
        /*000a*/ 	.short	(.L_9 - .L_8)
.L_8:
        /*000c*/ 	.word	0x00000000
        /*0010*/ 	.short	0x0002
        /*0012*/ 	.short	0x0010
        /*0014*/ 	.byte	0x00, 0xf0, 0x11, 0x00


	//----- nvinfo : EIATTR_KPARAM_INFO
	.align		4
.L_9:
        /*0018*/ 	.byte	0x04, 0x17
        /*001a*/ 	.short	(.L_11 - .L_10)
.L_10:
        /*001c*/ 	.word	0x00000000
        /*0020*/ 	.short	0x0001
        /*0022*/ 	.short	0x0008
        /*0024*/ 	.byte	0x00, 0xf5, 0x21, 0x00


	//----- nvinfo : EIATTR_KPARAM_INFO
	.align		4
.L_11:
        /*0028*/ 	.byte	0x04, 0x17
        /*002a*/ 	.short	(.L_13 - .L_12)
.L_12:
        /*002c*/ 	.word	0x00000000
        /*0030*/ 	.short	0x0000
        /*0032*/ 	.short	0x0000
        /*0034*/ 	.byte	0x00, 0xf5, 0x21, 0x00


	//----- nvinfo : EIATTR_SPARSE_MMA_MASK
	.align		4
.L_13:
        /*0038*/ 	.byte	0x03, 0x50
        /*003a*/ 	.short	0x0000


	//----- nvinfo : EIATTR_MAXREG_COUNT
	.align		4
        /*003c*/ 	.byte	0x03, 0x1b
        /*003e*/ 	.short	0x00ff


	//----- nvinfo : EIATTR_NUM_BARRIERS
	.align		4
        /*0040*/ 	.byte	0x02, 0x4c
        /*0042*/ 	.byte	0x01
	.zero		1


	//----- nvinfo : EIATTR_MERCURY_ISA_VERSION
	.align		4
        /*0044*/ 	.byte	0x03, 0x5f
        /*0046*/ 	.short	0x0101


	//----- nvinfo : EIATTR_VRC_CTA_INIT_COUNT
	.align		4
        /*0048*/ 	.byte	0x02, 0x4a
	.zero		1
	.zero		1


	//----- nvinfo : EIATTR_EXIT_INSTR_OFFSETS
	.align		4
        /*004c*/ 	.byte	0x04, 0x1c
        /*004e*/ 	.short	(.L_15 - .L_14)


	//   ....[0]....
.L_14:
        /*0050*/ 	.word	0x00005bc0


	//   ....[1]....
        /*0054*/ 	.word	0x00005c40


	//----- nvinfo : EIATTR_INDIRECT_BRANCH_TARGETS
	.align		4
.L_15:
        /*0058*/ 	.byte	0x04, 0x34
        /*005a*/ 	.short	(.L_17 - .L_16)


	//   ....[0]....
.L_16:
        /*005c*/ 	.word	.L_x_10@srel
        /*0060*/ 	.short	0x0
        /*0062*/ 	.short	0x0
        /*0064*/ 	.word	0x3
        /*0068*/ 	.word	.L_x_11@srel
        /*006c*/ 	.word	.L_x_12@srel
        /*0070*/ 	.word	.L_x_3@srel


	//   ....[1]....
        /*0074*/ 	.word	.L_x_14@srel
        /*0078*/ 	.short	0x0
        /*007a*/ 	.short	0x0
        /*007c*/ 	.word	0x3
        /*0080*/ 	.word	.L_x_15@srel
        /*0084*/ 	.word	.L_x_16@srel
        /*0088*/ 	.word	.L_x_3@srel


	//   ....[2]....
        /*008c*/ 	.word	.L_x_18@srel
        /*0090*/ 	.short	0x0
        /*0092*/ 	.short	0x0
        /*0094*/ 	.word	0x3
        /*0098*/ 	.word	.L_x_19@srel
        /*009c*/ 	.word	.L_x_20@srel
        /*00a0*/ 	.word	.L_x_3@srel


	//   ....[3]....
        /*00a4*/ 	.word	.L_x_22@srel
        /*00a8*/ 	.short	0x0
        /*00aa*/ 	.short	0x0
        /*00ac*/ 	.word	0x3
        /*00b0*/ 	.word	.L_x_23@srel
        /*00b4*/ 	.word	.L_x_24@srel
        /*00b8*/ 	.word	.L_x_3@srel


	//----- nvinfo : EIATTR_CRS_STACK_SIZE
	.align		4
.L_17:
        /*00bc*/ 	.byte	0x04, 0x1e
        /*00be*/ 	.short	(.L_19 - .L_18)
.L_18:
        /*00c0*/ 	.word	0x00000000


	//----- nvinfo : EIATTR_CBANK_PARAM_SIZE
	.align		4
.L_19:
        /*00c4*/ 	.byte	0x03, 0x19
        /*00c6*/ 	.short	0x0014


	//----- nvinfo : EIATTR_PARAM_CBANK
	.align		4
        /*00c8*/ 	.byte	0x04, 0x0a
        /*00ca*/ 	.short	(.L_21 - .L_20)
	.align		4
.L_20:
        /*00cc*/ 	.word	index@(.nv.constant0._Z9rs_kernelPhS_i)
        /*00d0*/ 	.short	0x0380
        /*00d2*/ 	.short	0x0014


	//----- nvinfo : EIATTR_SW_WAR
	.align		4
.L_21:
        /*00d4*/ 	.byte	0x04, 0x36
        /*00d6*/ 	.short	(.L_23 - .L_22)
.L_22:
        /*00d8*/ 	.word	0x00000008
.L_23:


//--------------------- .nv.callgraph             --------------------------
	.section	.nv.callgraph,"",@"SHT_CUDA_CALLGRAPH"
	.align	4
	.sectionentsize	8
	.align		4
        /*0000*/ 	.word	0x00000000
	.align		4
        /*0004*/ 	.word	0xffffffff
	.align		4
        /*0008*/ 	.word	0x00000000
	.align		4
        /*000c*/ 	.word	0xfffffffe
	.align		4
        /*0010*/ 	.word	0x00000000
	.align		4
        /*0014*/ 	.word	0xfffffffd
	.align		4
        /*0018*/ 	.word	0x00000000
	.align		4
        /*001c*/ 	.word	0xfffffffc


//--------------------- .nv.constant2._Z9rs_kernelPhS_i --------------------------
	.section	.nv.constant2._Z9rs_kernelPhS_i,"a",@progbits
	.sectionflags	@""
	.align	4
.nv.constant2._Z9rs_kernelPhS_i:
        /*0000*/ 	.byte	0x90, 0x0a, 0x00, 0x00, 0xc0, 0x00, 0x00, 0x00, 0x50, 0x4d, 0x00, 0x00, 0xc0, 0x1e, 0x00, 0x00
        /*0010*/ 	.byte	0xb0, 0x14, 0x00, 0x00, 0x50, 0x4d, 0x00, 0x00, 0x10, 0x31, 0x00, 0x00, 0xb0, 0x28, 0x00, 0x00
        /*0020*/ 	.byte	0x50, 0x4d, 0x00, 0x00, 0x60, 0x43, 0x00, 0x00, 0x30, 0x3b, 0x00, 0x00, 0x50, 0x4d, 0x00, 0x00


//--------------------- .text._Z9rs_kernelPhS_i   --------------------------
	.section	.text._Z9rs_kernelPhS_i,"ax",@progbits
	.align	128
        .global         _Z9rs_kernelPhS_i
        .type           _Z9rs_kernelPhS_i,@function
        .size           _Z9rs_kernelPhS_i,(.L_x_26 - _Z9rs_kernelPhS_i)
        .other          _Z9rs_kernelPhS_i,@"STO_CUDA_ENTRY STV_DEFAULT"
_Z9rs_kernelPhS_i:
.text._Z9rs_kernelPhS_i:
[----:B------:R-:W-:Y:S01]  /*0000*/  LDC R1, c[0x0][0x37c] ;  /* 0x0000df00ff017b82 */ /* 0x000fe20000000800 */
[----:B------:R-:W0:Y:S01]  /*0010*/  S2R R6, SR_TID.X ;  /* 0x0000000000067919 */ /* 0x000e220000002100 */
[----:B------:R-:W-:Y:S01]  /*0020*/  BSSY.RECONVERGENT B0, `(.L_x_0) ;  /* 0x00004d3000007945 */ /* 0x000fe20003800200 */
[----:B0-----:R-:W-:-:S13]  /*0030*/  ISETP.GT.AND P0, PT, R6, 0x3, PT ;  /* 0x000000030600780c */ /* 0x001fda0003f04270 */
[----:B------:R-:W-:Y:S05]  /*0040*/  @P0 BRA `(.L_x_1) ;  /* 0x0000002400f80947 */ /* 0x000fea0003800000 */
[----:B------:R-:W-:-:S13]  /*0050*/  ISETP.GT.AND P0, PT, R6, 0x1, PT ;  /* 0x000000010600780c */ /* 0x000fda0003f04270 */
[----:B------:R-:W-:Y:S05]  /*0060*/  @P0 BRA `(.L_x_2) ;  /* 0x0000001000f80947 */ /* 0x000fea0003800000 */
[----:B------:R-:W-:-:S05]  /*0070*/  VIMNMX.U32 R0, PT, PT, R6, 0x2, PT ;  /* 0x0000000206007848 */ /* 0x000fca0003fe0000 */
[----:B------:R-:W-:-:S04]  /*0080*/  IMAD.SHL.U32 R0, R0, 0x4, RZ ;  /* 0x0000000400007824 */ /* 0x000fc800078e00ff */
[----:B------:R-:W0:Y:S02]  /*0090*/  LDC R2, c[0x2][R0] ;  /* 0x0080000000027b82 */ /* 0x000e240000000800 */
[----:B0-----:R-:W-:-:S04]  /*00a0*/  SHF.R.S32.HI R3, RZ, 0x1f, R2 ;  /* 0x0000001fff037819 */ /* 0x001fc80000011402 */
.L_x_10:
[----:B------:R-:W-:Y:S05]  /*00b0*/  BRX R2 -0xc0                                     (*"BRANCH_TARGETS .L_x_11,.L_x_12,.L_x_3"*) ;  /* 0xfffffffc02d07949 */ /* 0x000fea000383ffff */
.L_x_12:
[----:B------:R-:W0:Y:S01]  /*00c0*/  S2UR UR5, SR_CgaCtaId ;  /* 0x00000000000579c3 */ /* 0x000e220000008800 */
[----:B------:R-:W-:Y:S01]  /*00d0*/  UMOV UR4, 0x400 ;  /* 0x0000040000047882 */ /* 0x000fe20000000000 */
[----:B------:R-:W-:Y:S02]  /*00e0*/  IMAD.MOV.U32 R0, RZ, RZ, 0x5 ;  /* 0x00000005ff007424 */ /* 0x000fe400078e00ff */
[----:B------:R-:W-:Y:S02]  /*00f0*/  HFMA2 R4, -RZ, RZ, 0, 2.801418304443359375e-06 ;  /* 0x0000002fff047431 */ /* 0x000fe400000001ff */
[----:B------:R-:W-:Y:S02]  /*0100*/  IMAD.MOV.U32 R8, RZ, RZ, 0xf ;  /* 0x0000000fff087424 */ /* 0x000fe400078e00ff */
[----:B------:R-:W-:Y:S02]  /*0110*/  IMAD.MOV.U32 R9, RZ, RZ, 0x21 ;  /* 0x00000021ff097424 */ /* 0x000fe400078e00ff */
[----:B------:R-:W-:-:S02]  /*0120*/  IMAD.MOV.U32 R7, RZ, RZ, 0x24 ;  /* 0x00000024ff077424 */ /* 0x000fc400078e00ff */
[----:B------:R-:W-:Y:S02]  /*0130*/  IMAD.MOV.U32 R5, RZ, RZ, 0xe1 ;  /* 0x000000e1ff057424 */ /* 0x000fe400078e00ff */
[----:B------:R-:W-:Y:S02]  /*0140*/  IMAD.MOV.U32 R2, RZ, RZ, 0x8a ;  /* 0x0000008aff027424 */ /* 0x000fe400078e00ff */
[----:B------:R-:W-:Y:S02]  /*0150*/  IMAD.MOV.U32 R3, RZ, RZ, 0x65 ;  /* 0x00000065ff037424 */ /* 0x000fe400078e00ff */
[----:B------:R-:W-:Y:S02]  /*0160*/  IMAD.MOV.U32 R10, RZ, RZ, 0x1d ;  /* 0x0000001dff0a7424 */ /* 0x000fe400078e00ff */
[----:B------:R-:W-:Y:S01]  /*0170*/  IMAD.MOV.U32 R11, RZ, RZ, 0xa1 ;  /* 0x000000a1ff0b7424 */ /* 0x000fe200078e00ff */
[----:B0-----:R-:W-:-:S09]  /*0180*/  ULEA UR4, UR5, UR4, 0x18 ;  /* 0x0000000405047291 */ /* 0x001fd2000f8ec0ff */
[----:B------:R-:W-:Y:S04]  /*0190*/  STS.U8 [UR4+0x20], R0 ;  /* 0x00002000ff007988 */ /* 0x000fe80008000004 */
[----:B------:R0:W-:Y:S04]  /*01a0*/  STS.U8 [UR4+0x132], R0 ;  /* 0x00013200ff007988 */ /* 0x0001e80008000004 */
[----:B------:R1:W-:Y:S01]  /*01b0*/  STS.U8 [UR4+0x23], R4 ;  /* 0x00002304ff007988 */ /* 0x0003e20008000004 */
[----:B0-----:R-:W-:-:S03]  /*01c0*/  PRMT R0, R8, 0x7610, R0 ;  /* 0x0000761008007816 */ /* 0x001fc60000000000 */
[----:B------:R0:W-:Y:S01]  /*01d0*/  STS.U8 [UR4+0x25], R7 ;  /* 0x00002507ff007988 */ /* 0x0001e20008000004 */
[----:B------:R-:W-:Y:S01]  /*01e0*/  PRMT R8, R9, 0x7610, R8 ;  /* 0x0000761009087816 */ /* 0x000fe20000000008 */
[----:B------:R-:W-:Y:S02]  /*01f0*/  HFMA2 R9, -RZ, RZ, 0, 1.07288360595703125e-06 ;  /* 0x00000012ff097431 */ /* 0x000fe400000001ff */
[----:B-1----:R-:W-:Y:S01]  /*0200*/  IMAD.MOV.U32 R4, RZ, RZ, 0x8e ;  /* 0x0000008eff047424 */ /* 0x002fe200078e00ff */
[----:B------:R1:W-:Y:S01]  /*0210*/  STS.U8 [UR4+0x24], R5 ;  /* 0x00002405ff007988 */ /* 0x0003e20008000004 */
[----:B0-----:R-:W-:-:S03]  /*0220*/  IMAD.MOV.U32 R7, RZ, RZ, 0xf0 ;  /* 0x000000f0ff077424 */ /* 0x001fc600078e00ff */
[----:B------:R0:W-:Y:S01]  /*0230*/  STS.U8 [UR4+0x26], R0 ;  /* 0x00002600ff007988 */ /* 0x0001e20008000004 */
[----:B-1----:R-:W-:-:S03]  /*0240*/  IMAD.MOV.U32 R5, RZ, RZ, 0xda ;  /* 0x000000daff057424 */ /* 0x002fc600078e00ff */
[----:B------:R1:W-:Y:S01]  /*0250*/  STS.U8 [UR4+0x21], R2 ;  /* 0x00002102ff007988 */ /* 0x0003e20008000004 */
[----:B0-----:R-:W-:-:S03]  /*0260*/  PRMT R0, R7, 0x7610, R0 ;  /* 0x0000761007007816 */ /* 0x001fc60000000000 */
[----:B------:R0:W-:Y:S01]  /*0270*/  STS.U8 [UR4+0x2a], R4 ;  /* 0x00002a04ff007988 */ /* 0x0001e20008000004 */
[----:B------:R-:W-:Y:S01]  /*0280*/  PRMT R7, R9, 0x7610, R7 ;  /* 0x0000761009077816 */ /* 0x000fe20000000007 */
[----:B------:R-:W-:Y:S01]  /*0290*/  IMAD.MOV.U32 R9, RZ, RZ, 0x45 ;  /* 0x00000045ff097424 */ /* 0x000fe200078e00ff */
[----:B-1----:R-:W-:Y:S01]  /*02a0*/  MOV R2, 0x35 ;  /* 0x0000003500027802 */ /* 0x002fe20000000f00 */
[----:B------:R1:W-:Y:S01]  /*02b0*/  STS.U8 [UR4+0x27], R8 ;  /* 0x00002708ff007988 */ /* 0x0003e20008000004 */
[----:B0-----:R-:W-:-:S03]  /*02c0*/  IMAD.MOV.U32 R4, RZ, RZ, 0xb5 ;  /* 0x000000b5ff047424 */ /* 0x001fc600078e00ff */
[----:B------:R0:W-:Y:S01]  /*02d0*/  STS.U8 [UR4+0x2b], R5 ;  /* 0x00002b05ff007988 */ /* 0x0001e20008000004 */
[----:B-1----:R-:W-:-:S03]  /*02e0*/  IMAD.MOV.U32 R8, RZ, RZ, 0x82 ;  /* 0x00000082ff087424 */ /* 0x002fc600078e00ff */
[----:B------:R1:W-:Y:S01]  /*02f0*/  STS.U8 [UR4+0x2c], R0 ;  /* 0x00002c00ff007988 */ /* 0x0003e20008000004 */
[----:B0-----:R-:W-:-:S03]  /*0300*/  MOV R5, 0xc2 ;  /* 0x000000c200057802 */ /* 0x001fc60000000f00 */
[----:B------:R0:W-:Y:S01]  /*0310*/  STS.U8 [UR4+0x22], R3 ;  /* 0x00002203ff007988 */ /* 0x0001e20008000004 */
[----:B-1----:R-:W-:-:S03]  /*0320*/  PRMT R0, R4, 0x7610, R0 ;  /* 0x0000761004007816 */ /* 0x002fc60000000000 */
[----:B------:R-:W-:Y:S01]  /*0330*/  STS.U8 [UR4+0x28], R2 ;  /* 0x00002802ff007988 */ /* 0x000fe20008000004 */
[----:B------:R-:W-:Y:S01]  /*0340*/  PRMT R4, R5, 0x7610, R4 ;  /* 0x0000761005047816 */ /* 0x000fe20000000004 */
[----:B------:R-:W-:Y:S02]  /*0350*/  IMAD.MOV.U32 R5, RZ, RZ, 0x7d ;  /* 0x0000007dff057424 */ /* 0x000fe400078e00ff */
[----:B------:R1:W-:Y:S01]  /*0360*/  STS.U8 [UR4+0x127], R2 ;  /* 0x00012702ff007988 */ /* 0x0003e20008000004 */
[----:B0-----:R-:W-:-:S03]  /*0370*/  IMAD.MOV.U32 R3, RZ, RZ, 0x93 ;  /* 0x00000093ff037424 */ /* 0x001fc600078e00ff */
[----:B------:R0:W-:Y:S01]  /*0380*/  STS.U8 [UR4+0x2d], R7 ;  /* 0x00002d07ff007988 */ /* 0x0001e20008000004 */
[----:B-1----:R-:W-:-:S03]  /*0390*/  PRMT R2, R8, 0x7610, R2 ;  /* 0x0000761008027816 */ /* 0x002fc60000000002 */
[----:B------:R1:W-:Y:S01]  /*03a0*/  STS.U8 [UR4+0x29], R3 ;  /* 0x00002903ff007988 */ /* 0x0003e20008000004 */
[----:B------:R-:W-:Y:S01]  /*03b0*/  PRMT R8, R10, 0x7610, R8 ;  /* 0x000076100a087816 */ /* 0x000fe20000000008 */
[----:B------:R-:W-:Y:S02]  /*03c0*/  IMAD.MOV.U32 R10, RZ, RZ, 0x94 ;  /* 0x00000094ff0a7424 */ /* 0x000fe400078e00ff */
[----:B0-----:R-:W-:Y:S01]  /*03d0*/  IMAD.MOV.U32 R7, RZ, RZ, 0x6a ;  /* 0x0000006aff077424 */ /* 0x001fe200078e00ff */
[----:B------:R0:W-:Y:S01]  /*03e0*/  STS.U8 [UR4+0x2e], R2 ;  /* 0x00002e02ff007988 */ /* 0x0001e20008000004 */
[----:B-1----:R-:W-:Y:S01]  /*03f0*/  PRMT R3, R9, 0x7610, R3 ;  /* 0x0000761009037816 */ /* 0x002fe20000000003 */
[----:B------:R-:W-:Y:S02]  /*0400*/  IMAD.MOV.U32 R9, RZ, RZ, 0x27 ;  /* 0x00000027ff097424 */ /* 0x000fe400078e00ff */
[----:B------:R1:W-:Y:S01]  /*0410*/  STS.U8 [UR4+0x30], R8 ;  /* 0x00003008ff007988 */ /* 0x0003e20008000004 */
[----:B0-----:R-:W-:-:S03]  /*0420*/  PRMT R2, R5, 0x7610, R2 ;  /* 0x0000761005027816 */ /* 0x001fc60000000002 */
[----:B------:R0:W-:Y:S01]  /*0430*/  STS.U8 [UR4+0x2f], R3 ;  /* 0x00002f03ff007988 */ /* 0x0001e20008000004 */
[----:B------:R-:W-:Y:S01]  /*0440*/  PRMT R5, R7, 0x7610, R5 ;  /* 0x0000761007057816 */ /* 0x000fe20000000005 */
[----:B------:R-:W-:Y:S02]  /*0450*/  IMAD.MOV.U32 R7, RZ, RZ, 0xf9 ;  /* 0x000000f9ff077424 */ /* 0x000fe400078e00ff */
[----:B-1----:R-:W-:Y:S01]  /*0460*/  IMAD.MOV.U32 R8, RZ, RZ, 0xc9 ;  /* 0x000000c9ff087424 */ /* 0x002fe200078e00ff */
[----:B------:R1:W-:Y:S01]  /*0470*/  STS.U8 [UR4+0x33], R2 ;  /* 0x00003302ff007988 */ /* 0x0003e20008000004 */
[----:B0-----:R-:W-:-:S03]  /*0480*/  PRMT R3, R9, 0x7610, R3 ;  /* 0x0000761009037816 */ /* 0x001fc60000000003 */
[----:B------:R-:W-:Y:S01]  /*0490*/  STS.U8 [UR4+0x34], R5 ;  /* 0x00003405ff007988 */ /* 0x000fe20008000004 */
[----:B------:R-:W-:-:S03]  /*04a0*/  IMAD.MOV.U32 R9, RZ, RZ, 0x9d ;  /* 0x0000009dff097424 */ /* 0x000fc600078e00ff */
[----:B------:R0:W-:Y:S01]  /*04b0*/  STS.U8 [UR4+0x128], R5 ;  /* 0x00012805ff007988 */ /* 0x0001e20008000004 */
[----:B-1----:R-:W-:Y:S01]  /*04c0*/  PRMT R2, R8, 0x7610, R2 ;  /* 0x0000761008027816 */ /* 0x002fe20000000002 */
[----:B------:R-:W-:Y:S02]  /*04d0*/  IMAD.MOV.U32 R8, RZ, RZ, 0x78 ;  /* 0x00000078ff087424 */ /* 0x000fe400078e00ff */
[----:B------:R-:W-:Y:S01]  /*04e0*/  STS.U8 [UR4+0x31], R0 ;  /* 0x00003100ff007988 */ /* 0x000fe20008000004 */
[----:B0-----:R-:W-:-:S03]  /*04f0*/  IMAD.MOV.U32 R5, RZ, RZ, 0x9 ;  /* 0x00000009ff057424 */ /* 0x001fc600078e00ff */
[----:B------:R0:W-:Y:S04]  /*0500*/  STS.U8 [UR4+0x12a], R0 ;  /* 0x00012a00ff007988 */ /* 0x0001e80008000004 */
[----:B------:R1:W-:Y:S01]  /*0510*/  STS.U8 [UR4+0x32], R4 ;  /* 0x00003204ff007988 */ /* 0x0003e20008000004 */
[----:B0-----:R-:W-:-:S03]  /*0520*/  HFMA2 R0, -RZ, RZ, 0, 1.1026859283447265625e-05 ;  /* 0x000000b9ff007431 */ /* 0x001fc600000001ff */
[----:B------:R-:W-:Y:S01]  /*0530*/  STS.U8 [UR4+0x35], R3 ;  /* 0x00003503ff007988 */ /* 0x000fe20008000004 */
[----:B-1----:R-:W-:-:S03]  /*0540*/  IMAD.MOV.U32 R4, RZ, RZ, 0x9a ;  /* 0x0000009aff047424 */ /* 0x002fc600078e00ff */
[----:B------:R0:W-:Y:S04]  /*0550*/  STS.U8 [UR4+0x121], R3 ;  /* 0x00012103ff007988 */ /* 0x0001e80008000004 */
[----:B------:R1:W-:Y:S01]  /*0560*/  STS.U8 [UR4+0x36], R7 ;  /* 0x00003607ff007988 */ /* 0x0003e20008000004 */
[----:B0-----:R-:W-:-:S03]  /*0570*/  PRMT R3, R5, 0x7610, R3 ;  /* 0x0000761005037816 */ /* 0x001fc60000000003 */
[----:B------:R0:W-:Y:S01]  /*0580*/  STS.U8 [UR4+0x39], R4 ;  /* 0x00003904ff007988 */ /* 0x0001e20008000004 */
[----:B------:R-:W-:Y:S01]  /*0590*/  PRMT R5, R8, 0x7610, R5 ;  /* 0x0000761008057816 */ /* 0x000fe20000000005 */
[----:B------:R-:W-:Y:S01]  /*05a0*/  IMAD.MOV.U32 R8, RZ, RZ, 0xe4 ;  /* 0x000000e4ff087424 */ /* 0x000fe200078e00ff */
[----:B-1----:R-:W-:Y:S01]  /*05b0*/  MOV R7, 0x4d ;  /* 0x0000004d00077802 */ /* 0x002fe20000000f00 */
[----:B------:R-:W-:Y:S01]  /*05c0*/  STS.U8 [UR4+0x37], R0 ;  /* 0x00003700ff007988 */ /* 0x000fe20008000004 */
[----:B0-----:R-:W-:-:S03]  /*05d0*/  PRMT R4, R9, 0x7610, R4 ;  /* 0x0000761009047816 */ /* 0x001fc60000000004 */
[----:B------:R0:W-:Y:S01]  /*05e0*/  STS.U8 [UR4+0x13c], R0 ;  /* 0x00013c00ff007988 */ /* 0x0001e20008000004 */
[----:B------:R-:W-:-:S03]  /*05f0*/  IMAD.MOV.U32 R9, RZ, RZ, 0x4a ;  /* 0x0000004aff097424 */ /* 0x000fc600078e00ff */
[----:B------:R1:W-:Y:S01]  /*0600*/  STS.U8 [UR4+0x3a], R3 ;  /* 0x00003a03ff007988 */ /* 0x0003e20008000004 */
[----:B0-----:R-:W-:-:S03]  /*0610*/  IMAD.MOV.U32 R0, RZ, RZ, 0x72 ;  /* 0x00000072ff007424 */ /* 0x001fc600078e00ff */
[----:B------:R0:W-:Y:S01]  /*0620*/  STS.U8 [UR4+0x3c], R7 ;  /* 0x00003c07ff007988 */ /* 0x0001e20008000004 */
[----:B-1----:R-:W-:-:S03]  /*0630*/  HFMA2 R3, -RZ, RZ, 0, 4.64916229248046875e-06 ;  /* 0x0000004eff037431 */ /* 0x002fc600000001ff */
[----:B------:R1:W-:Y:S01]  /*0640*/  STS.U8 [UR4+0x38], R2 ;  /* 0x00003802ff007988 */ /* 0x0003e20008000004 */
[----:B0-----:R-:W-:-:S03]  /*0650*/  IMAD.MOV.U32 R7, RZ, RZ, 0x25 ;  /* 0x00000025ff077424 */ /* 0x001fc600078e00ff */
[----:B------:R0:W-:Y:S01]  /*0660*/  STS.U8 [UR4+0x3d], R8 ;  /* 0x00003d08ff007988 */ /* 0x0001e20008000004 */
[----:B-1----:R-:W-:-:S03]  /*0670*/  IMAD.MOV.U32 R2, RZ, RZ, 0xa6 ;  /* 0x000000a6ff027424 */ /* 0x002fc600078e00ff */
[----:B------:R1:W-:Y:S01]  /*0680*/  STS.U8 [UR4+0x3e], R0 ;  /* 0x00003e00ff007988 */ /* 0x0003e20008000004 */
[----:B0-----:R-:W-:Y:S01]  /*0690*/  PRMT R8, R9, 0x7610, R8 ;  /* 0x0000761009087816 */ /* 0x001fe20000000008 */
[----:B------:R-:W-:Y:S02]  /*06a0*/  IMAD.MOV.U32 R9, RZ, RZ, 0xee ;  /* 0x000000eeff097424 */ /* 0x000fe400078e00ff */
[----:B------:R0:W-:Y:S01]  /*06b0*/  STS.U8 [UR4+0x124], R7 ;  /* 0x00012407ff007988 */ /* 0x0001e20008000004 */
[----:B-1----:R-:W-:Y:S01]  /*06c0*/  PRMT R0, R10, 0x7610, R0 ;  /* 0x000076100a007816 */ /* 0x002fe20000000000 */
[----:B------:R-:W-:Y:S02]  /*06d0*/  IMAD.MOV.U32 R10, RZ, RZ, 0xc1 ;  /* 0x000000c1ff0a7424 */ /* 0x000fe400078e00ff */
[----:B------:R1:W-:Y:S01]  /*06e0*/  STS.U8 [UR4+0x3f], R2 ;  /* 0x00003f02ff007988 */ /* 0x0003e20008000004 */
[----:B0-----:R-:W-:-:S03]  /*06f0*/  IMAD.MOV.U32 R7, RZ, RZ, 0x9f ;  /* 0x0000009fff077424 */ /* 0x001fc600078e00ff */
[----:B------:R0:W-:Y:S01]  /*0700*/  STS.U8 [UR4+0x120], R4 ;  /* 0x00012004ff007988 */ /* 0x0001e20008000004 */
[----:B-1----:R-:W-:-:S03]  /*0710*/  MOV R2, 0xd4 ;  /* 0x000000d400027802 */ /* 0x002fc60000000f00 */
[----:B------:R1:W-:Y:S01]  /*0720*/  STS.U8 [UR4+0x122], R3 ;  /* 0x00012203ff007988 */ /* 0x0003e20008000004 */
[----:B0-----:R-:W-:-:S03]  /*0730*/  IMAD.MOV.U32 R4, RZ, RZ, 0x77 ;  /* 0x00000077ff047424 */ /* 0x001fc600078e00ff */
[----:B------:R0:W-:Y:S01]  /*0740*/  STS.U8 [UR4+0x126], R0 ;  /* 0x00012600ff007988 */ /* 0x0001e20008000004 */
[----:B-1----:R-:W-:Y:S01]  /*0750*/  PRMT R3, R9, 0x7610, R3 ;  /* 0x0000761009037816 */ /* 0x002fe20000000003 */
[----:B------:R-:W-:Y:S02]  /*0760*/  IMAD.MOV.U32 R9, RZ, RZ, 0x8c ;  /* 0x0000008cff097424 */ /* 0x000fe400078e00ff */
[----:B------:R1:W-:Y:S01]  /*0770*/  STS.U8 [UR4+0x3b], R5 ;  /* 0x00003b05ff007988 */ /* 0x0003e20008000004 */
[----:B0-----:R-:W-:Y:S01]  /*0780*/  PRMT R0, R7, 0x7610, R0 ;  /* 0x0000761007007816 */ /* 0x001fe20000000000 */
[----:B------:R-:W-:Y:S02]  /*0790*/  HFMA2 R7, -RZ, RZ, 0, 2.086162567138671875e-06 ;  /* 0x00000023ff077431 */ /* 0x000fe400000001ff */
[----:B------:R0:W-:Y:S01]  /*07a0*/  STS.U8 [UR4+0x125], R8 ;  /* 0x00012508ff007988 */ /* 0x0001e20008000004 */
[----:B-1----:R-:W-:-:S03]  /*07b0*/  IMAD.MOV.U32 R5, RZ, RZ, 0x9c ;  /* 0x0000009cff057424 */ /* 0x002fc600078e00ff */
[----:B------:R1:W-:Y:S04]  /*07c0*/  STS.U8 [UR4+0x129], R2 ;  /* 0x00012902ff007988 */ /* 0x0003e80008000004 */
[----:B------:R2:W-:Y:S01]  /*07d0*/  STS.U8 [UR4+0x12b], R4 ;  /* 0x00012b04ff007988 */ /* 0x0005e20008000004 */
[----:B0-----:R-:W-:Y:S01]  /*07e0*/  IMAD.MOV.U32 R8, RZ, RZ, 0x46 ;  /* 0x00000046ff087424 */ /* 0x001fe200078e00ff */
[----:B-1----:R-:W-:Y:S01]  /*07f0*/  PRMT R2, R9, 0x7610, R2 ;  /* 0x0000761009027816 */ /* 0x002fe20000000002 */
[----:B------:R-:W-:Y:S01]  /*0800*/  IMAD.MOV.U32 R9, RZ, RZ, 0x14 ;  /* 0x00000014ff097424 */ /* 0x000fe200078e00ff */
[----:B------:R0:W-:Y:S01]  /*0810*/  STS.U8 [UR4+0x12c], R3 ;  /* 0x00012c03ff007988 */ /* 0x0001e20008000004 */
[----:B--2---:R-:W-:-:S03]  /*0820*/  IMAD.MOV.U32 R4, RZ, RZ, 0xa ;  /* 0x0000000aff047424 */ /* 0x004fc600078e00ff */
[----:B------:R1:W-:Y:S04]  /*0830*/  STS.U8 [UR4+0x12f], R7 ;  /* 0x00012f07ff007988 */ /* 0x0003e80008000004 */
[----:B------:R2:W-:Y:S01]  /*0840*/  STS.U8 [UR4+0x123], R5 ;  /* 0x00012305ff007988 */ /* 0x0005e20008000004 */
[----:B0-----:R-:W-:Y:S02]  /*0850*/  PRMT R3, R4, 0x7610, R3 ;  /* 0x0000761004037816 */ /* 0x001fe40000000003 */
[----:B------:R-:W-:Y:S01]  /*0860*/  PRMT R4, R9, 0x7610, R4 ;  /* 0x0000761009047816 */ /* 0x000fe20000000004 */
[----:B------:R0:W-:Y:S01]  /*0870*/  STS.U8 [UR4+0x130], R8 ;  /* 0x00013008ff007988 */ /* 0x0001e20008000004 */
[----:B-1----:R-:W-:Y:S02]  /*0880*/  IMAD.MOV.U32 R7, RZ, RZ, 0xa0 ;  /* 0x000000a0ff077424 */ /* 0x002fe400078e00ff */
[----:B------:R-:W-:Y:S01]  /*0890*/  IMAD.MOV.U32 R9, RZ, RZ, 0xba ;  /* 0x000000baff097424 */ /* 0x000fe200078e00ff */
[----:B--2---:R-:W-:Y:S01]  /*08a0*/  PRMT R5, R10, 0x7610, R5 ;  /* 0x000076100a057816 */ /* 0x004fe20000000005 */
[----:B------:R1:W-:Y:S01]  /*08b0*/  STS.U8 [UR4+0x131], R2 ;  /* 0x00013102ff007988 */ /* 0x0003e20008000004 */
[----:B------:R-:W-:-:S02]  /*08c0*/  IMAD.MOV.U32 R10, RZ, RZ, 0xde ;  /* 0x000000deff0a7424 */ /* 0x000fc400078e00ff */
[----:B0-----:R-:W-:Y:S01]  /*08d0*/  IMAD.MOV.U32 R8, RZ, RZ, 0x5d ;  /* 0x0000005dff087424 */ /* 0x001fe200078e00ff */
[----:B------:R0:W-:Y:S01]  /*08e0*/  STS.U8 [UR4+0x12e], R0 ;  /* 0x00012e00ff007988 */ /* 0x0001e20008000004 */
[----:B-1----:R-:W-:-:S03]  /*08f0*/  PRMT R2, R7, 0x7610, R2 ;  /* 0x0000761007027816 */ /* 0x002fc60000000002 */
[----:B------:R1:W-:Y:S01]  /*0900*/  STS.U8 [UR4+0x12d], R5 ;  /* 0x00012d05ff007988 */ /* 0x0003e20008000004 */
[----:B------:R-:W-:Y:S02]  /*0910*/  PRMT R7, R8, 0x7610, R7 ;  /* 0x0000761008077816 */ /* 0x000fe40000000007 */
[----:B0-----:R-:W-:Y:S01]  /*0920*/  MOV R0, 0x28 ;  /* 0x0000002800007802 */ /* 0x001fe20000000f00 */
[----:B------:R0:W-:Y:S01]  /*0930*/  STS.U8 [UR4+0x134], R4 ;  /* 0x00013404ff007988 */ /* 0x0001e20008000004 */
[----:B------:R-:W-:Y:S01]  /*0940*/  PRMT R8, R9, 0x7610, R8 ;  /* 0x0000761009087816 */ /* 0x000fe20000000008 */
[----:B------:R-:W-:Y:S02]  /*0950*/  IMAD.MOV.U32 R9, RZ, RZ, 0x6f ;  /* 0x0000006fff097424 */ /* 0x000fe400078e00ff */
[----:B-1----:R-:W-:Y:S01]  /*0960*/  IMAD.MOV.U32 R5, RZ, RZ, 0x50 ;  /* 0x00000050ff057424 */ /* 0x002fe200078e00ff */
[----:B------:R1:W-:Y:S01]  /*0970*/  STS.U8 [UR4+0x133], R3 ;  /* 0x00013303ff007988 */ /* 0x0003e20008000004 */
[----:B0-----:R-:W-:-:S03]  /*0980*/  IMAD.MOV.U32 R4, RZ, RZ, 0xd2 ;  /* 0x000000d2ff047424 */ /* 0x001fc600078e00ff */
[----:B------:R0:W-:Y:S01]  /*0990*/  STS.U8 [UR4+0x135], R0 ;  /* 0x00013500ff007988 */ /* 0x0001e20008000004 */
[----:B-1----:R-:W-:-:S03]  /*09a0*/  HFMA2 R3, -RZ, RZ, 0, 6.258487701416015625e-06 ;  /* 0x00000069ff037431 */ /* 0x002fc600000001ff */
[----:B------:R1:W-:Y:S01]  /*09b0*/  STS.U8 [UR4+0x136], R5 ;  /* 0x00013605ff007988 */ /* 0x0003e20008000004 */
[----:B0-----:R-:W-:-:S03]  /*09c0*/  PRMT R0, R4, 0x7610, R0 ;  /* 0x0000761004007816 */ /* 0x001fc60000000000 */
[----:B------:R0:W-:Y:S01]  /*09d0*/  STS.U8 [UR4+0x137], R2 ;  /* 0x00013702ff007988 */ /* 0x0001e20008000004 */
[----:B------:R-:W-:Y:S02]  /*09e0*/  PRMT R4, R9, 0x7610, R4 ;  /* 0x0000761009047816 */ /* 0x000fe40000000004 */
[----:B-1----:R-:W-:Y:S01]  /*09f0*/  PRMT R5, R10, 0x7610, R5 ;  /* 0x000076100a057816 */ /* 0x002fe20000000005 */
[----:B------:R4:W-:Y:S01]  /*0a00*/  STS.U8 [UR4+0x138], R7 ;  /* 0x00013807ff007988 */ /* 0x0009e20008000004 */
[----:B0-----:R-:W-:-:S03]  /*0a10*/  PRMT R2, R11, 0x7610, R2 ;  /* 0x000076100b027816 */ /* 0x001fc60000000002 */
[----:B------:R4:W-:Y:S04]  /*0a20*/  STS.U8 [UR4+0x139], R8 ;  /* 0x00013908ff007988 */ /* 0x0009e80008000004 */
[----:B------:R4:W-:Y:S04]  /*0a30*/  STS.U8 [UR4+0x13a], R3 ;  /* 0x00013a03ff007988 */ /* 0x0009e80008000004 */
[----:B------:R4:W-:Y:S04]  /*0a40*/  STS.U8 [UR4+0x13b], R0 ;  /* 0x00013b00ff007988 */ /* 0x0009e80008000004 */
[----:B------:R4:W-:Y:S04]  /*0a50*/  STS.U8 [UR4+0x13d], R4 ;  /* 0x00013d04ff007988 */ /* 0x0009e80008000004 */
[----:B------:R4:W-:Y:S04]  /*0a60*/  STS.U8 [UR4+0x13e], R5 ;  /* 0x00013e05ff007988 */ /* 0x0009e80008000004 */
[----:B------:R4:W-:Y:S01]  /*0a70*/  STS.U8 [UR4+0x13f], R2 ;  /* 0x00013f02ff007988 */ /* 0x0009e20008000004 */
[----:B------:R-:W-:Y:S05]  /*0a80*/  BRA `(.L_x_3) ;  /* 0x0000004000b07947 */ /* 0x000fea0003800000 */
.L_x_11:
[----:B------:R-:W0:Y:S01]  /*0a90*/  S2UR UR5, SR_CgaCtaId ;  /* 0x00000000000579c3 */ /* 0x000e220000008800 */
[----:B------:R-:W-:Y:S01]  /*0aa0*/  UMOV UR4, 0x400 ;  /* 0x0000040000047882 */ /* 0x000fe20000000000 */
[----:B------:R-:W-:Y:S01]  /*0ab0*/  MOV R0, 0x1 ;  /* 0x0000000100007802 */ /* 0x000fe20000000f00 */
[----:B------:R-:W-:Y:S02]  /*0ac0*/  IMAD.MOV.U32 R2, RZ, RZ, 0x19 ;  /* 0x00000019ff027424 */ /* 0x000fe400078e00ff */
[----:B------:R-:W-:Y:S02]  /*0ad0*/  HFMA2 R7, -RZ, RZ, 0, 1.180171966552734375e-05 ;  /* 0x000000c6ff077431 */ /* 0x000fe400000001ff */
[----:B------:R-:W-:Y:S02]  /*0ae0*/  IMAD.MOV.U32 R8, RZ, RZ, 0x3 ;  /* 0x00000003ff087424 */ /* 0x000fe400078e00ff */
[----:B------:R-:W-:Y:S02]  /*0af0*/  HFMA2 R10, -RZ, RZ, 0, 3.45706939697265625e-06 ;  /* 0x0000003aff0a7431 */ /* 0x000fe400000001ff */
[----:B------:R-:W-:-:S02]  /*0b00*/  IMAD.MOV.U32 R9, RZ, RZ, 0xdf ;  /* 0x000000dfff097424 */ /* 0x000fc400078e00ff */
[----:B------:R-:W-:Y:S02]  /*0b10*/  IMAD.MOV.U32 R3, RZ, RZ, 0x2 ;  /* 0x00000002ff037424 */ /* 0x000fe400078e00ff */
[----:B------:R-:W-:Y:S02]  /*0b20*/  IMAD.MOV.U32 R5, RZ, RZ, 0x1a ;  /* 0x0000001aff057424 */ /* 0x000fe400078e00ff */
[----:B------:R-:W-:Y:S01]  /*0b30*/  IMAD.MOV.U32 R4, RZ, RZ, 0x32 ;  /* 0x00000032ff047424 */ /* 0x000fe200078e00ff */
[----:B0-----:R-:W-:-:S09]  /*0b40*/  ULEA UR4, UR5, UR4, 0x18 ;  /* 0x0000000405047291 */ /* 0x001fd2000f8ec0ff */
[----:B------:R-:W-:Y:S04]  /*0b50*/  STS.U8 [UR4+0x2], R0 ;  /* 0x00000200ff007988 */ /* 0x000fe80008000004 */
[----:B------:R0:W-:Y:S04]  /*0b60*/  STS.U8 [UR4+0x100], R0 ;  /* 0x00010000ff007988 */ /* 0x0001e80008000004 */
[----:B------:R1:W-:Y:S01]  /*0b70*/  STS.U8 [UR4+0x3], R2 ;  /* 0x00000302ff007988 */ /* 0x0003e20008000004 */
[----:B0-----:R-:W-:Y:S01]  /*0b80*/  PRMT R0, R8, 0x7610, R0 ;  /* 0x0000761008007816 */ /* 0x001fe20000000000 */
[----:B------:R-:W-:-:S02]  /*0b90*/  IMAD.MOV.U32 R8, RZ, RZ, 0x33 ;  /* 0x00000033ff087424 */ /* 0x000fc400078e00ff */
[----:B------:R-:W-:Y:S01]  /*0ba0*/  STS.U8 [UR4+0x4], R3 ;  /* 0x00000403ff007988 */ /* 0x000fe20008000004 */
[----:B-1----:R-:W-:Y:S01]  /*0bb0*/  PRMT R2, R9, 0x7610, R2 ;  /* 0x0000761009027816 */ /* 0x002fe20000000002 */
[----:B------:R-:W-:Y:S02]  /*0bc0*/  IMAD.MOV.U32 R9, RZ, RZ, 0xee ;  /* 0x000000eeff097424 */ /* 0x000fe400078e00ff */
[----:B------:R0:W-:Y:S04]  /*0bd0*/  STS.U8 [UR4+0x101], R3 ;  /* 0x00010103ff007988 */ /* 0x0001e80008000004 */
[----:B------:R1:W-:Y:S01]  /*0be0*/  STS.U8 [UR4+0x7], R7 ;  /* 0x00000707ff007988 */ /* 0x0003e20008000004 */
[----:B0-----:R-:W-:-:S03]  /*0bf0*/  PRMT R3, R8, 0x7610, R3 ;  /* 0x0000761008037816 */ /* 0x001fc60000000003 */
[----:B------:R0:W-:Y:S01]  /*0c00*/  STS.U8 [UR4+0x6], R5 ;  /* 0x00000605ff007988 */ /* 0x0001e20008000004 */
[----:B------:R-:W-:Y:S01]  /*0c10*/  PRMT R8, R9, 0x7610, R8 ;  /* 0x0000761009087816 */ /* 0x000fe20000000008 */
[----:B------:R-:W-:Y:S02]  /*0c20*/  IMAD.MOV.U32 R9, RZ, RZ, 0x4 ;  /* 0x00000004ff097424 */ /* 0x000fe400078e00ff */
[----:B-1----:R-:W-:Y:S01]  /*0c30*/  IMAD.MOV.U32 R7, RZ, RZ, 0xc7 ;  /* 0x000000c7ff077424 */ /* 0x002fe200078e00ff */
[----:B------:R-:W-:Y:S01]  /*0c40*/  STS.U8 [UR4+0x8], R0 ;  /* 0x00000800ff007988 */ /* 0x000fe20008000004 */
[----:B0-----:R-:W-:-:S03]  /*0c50*/  IMAD.MOV.U32 R5, RZ, RZ, 0x68 ;  /* 0x00000068ff057424 */ /* 0x001fc600078e00ff */
[----:B------:R0:W-:Y:S04]  /*0c60*/  STS.U8 [UR4+0x119], R0 ;  /* 0x00011900ff007988 */ /* 0x0001e80008000004 */
[----:B------:R1:W-:Y:S01]  /*0c70*/  STS.U8 [UR4+0xb], R8 ;  /* 0x00000b08ff007988 */ /* 0x0003e20008000004 */
[----:B0-----:R-:W-:Y:S01]  /*0c80*/  PRMT R0, R7, 0x7610, R0 ;  /* 0x0000761007007816 */ /* 0x001fe20000000000 */
[----:B------:R-:W-:Y:S02]  /*0c90*/  IMAD.MOV.U32 R7, RZ, RZ, 0x4b ;  /* 0x0000004bff077424 */ /* 0x000fe400078e00ff */
[----:B------:R0:W-:Y:S01]  /*0ca0*/  STS.U8 [UR4+0x9], R2 ;  /* 0x00000902ff007988 */ /* 0x0001e20008000004 */
[----:B-1----:R-:W-:-:S03]  /*0cb0*/  IMAD.MOV.U32 R8, RZ, RZ, 0xe ;  /* 0x0000000eff087424 */ /* 0x002fc600078e00ff */
[----:B------:R1:W-:Y:S04]  /*0cc0*/  STS.U8 [UR4+0xd], R5 ;  /* 0x00000d05ff007988 */ /* 0x0003e80008000004 */
[----:B------:R2:W-:Y:S01]  /*0cd0*/  STS.U8 [UR4+0x5], R4 ;  /* 0x00000504ff007988 */ /* 0x0005e20008000004 */
[----:B0-----:R-:W-:Y:S01]  /*0ce0*/  PRMT R2, R7, 0x7610, R2 ;  /* 0x0000761007027816 */ /* 0x001fe20000000002 */
[----:B------:R-:W-:Y:S02]  /*0cf0*/  HFMA2 R7, -RZ, RZ, 0, 5.9604644775390625e-06 ;  /* 0x00000064ff077431 */ /* 0x000fe400000001ff */
[----:B------:R0:W-:Y:S01]  /*0d00*/  STS.U8 [UR4+0xa], R3 ;  /* 0x00000a03ff007988 */ /* 0x0001e20008000004 */
[----:B-1----:R-:W-:Y:S01]  /*0d10*/  PRMT R5, R8, 0x7610, R5 ;  /* 0x0000761008057816 */ /* 0x002fe20000000005 */
[----:B------:R-:W-:Y:S01]  /*0d20*/  IMAD.MOV.U32 R8, RZ, RZ, 0x8d ;  /* 0x0000008dff087424 */ /* 0x000fe200078e00ff */
[----:B--2---:R-:W-:Y:S01]  /*0d30*/  MOV R4, 0x1b ;  /* 0x0000001b00047802 */ /* 0x004fe20000000f00 */
[----:B------:R1:W-:Y:S01]  /*0d40*/  STS.U8 [UR4+0xf], R2 ;  /* 0x00000f02ff007988 */ /* 0x0003e20008000004 */
[----:B0-----:R-:W-:Y:S01]  /*0d50*/  PRMT R3, R9, 0x7610, R3 ;  /* 0x0000761009037816 */ /* 0x001fe20000000003 */
[----:B------:R-:W-:-:S02]  /*0d60*/  IMAD.MOV.U32 R9, RZ, RZ, 0xe0 ;  /* 0x000000e0ff097424 */ /* 0x000fc400078e00ff */
[----:B------:R0:W-:Y:S01]  /*0d70*/  STS.U8 [UR4+0xc], R4 ;  /* 0x00000c04ff007988 */ /* 0x0001e20008000004 */
[----:B-1----:R-:W-:Y:S01]  /*0d80*/  PRMT R2, R8, 0x7610, R2 ;  /* 0x0000761008027816 */ /* 0x002fe20000000002 */
[----:B------:R-:W-:Y:S02]  /*0d90*/  IMAD.MOV.U32 R8, RZ, RZ, 0x81 ;  /* 0x00000081ff087424 */ /* 0x000fe400078e00ff */
[----:B------:R-:W-:Y:S01]  /*0da0*/  STS.U8 [UR4+0x10], R3 ;  /* 0x00001003ff007988 */ /* 0x000fe20008000004 */
[----:B0-----:R-:W-:-:S03]  /*0db0*/  PRMT R4, R9, 0x7610, R4 ;  /* 0x0000761009047816 */ /* 0x001fc60000000004 */
[----:B------:R0:W-:Y:S01]  /*0dc0*/  STS.U8 [UR4+0x102], R3 ;  /* 0x00010203ff007988 */ /* 0x0001e20008000004 */
[----:B------:R-:W-:-:S03]  /*0dd0*/  MOV R9, 0xef ;  /* 0x000000ef00097802 */ /* 0x000fc60000000f00 */
[----:B------:R1:W-:Y:S01]  /*0de0*/  STS.U8 [UR4+0x11], R7 ;  /* 0x00001107ff007988 */ /* 0x0003e20008000004 */
[----:B0-----:R-:W-:-:S03]  /*0df0*/  PRMT R3, R9, 0x7610, R3 ;  /* 0x0000761009037816 */ /* 0x001fc60000000003 */
[----:B------:R0:W-:Y:S01]  /*0e00*/  STS.U8 [UR4+0xe], R0 ;  /* 0x00000e00ff007988 */ /* 0x0001e20008000004 */
[----:B------:R-:W-:Y:S01]  /*0e10*/  IMAD.MOV.U32 R9, RZ, RZ, 0x1c ;  /* 0x0000001cff097424 */ /* 0x000fe200078e00ff */
[----:B-1----:R-:W-:Y:S01]  /*0e20*/  PRMT R7, R8, 0x7610, R7 ;  /* 0x0000761008077816 */ /* 0x002fe20000000007 */
[----:B------:R-:W-:Y:S01]  /*0e30*/  IMAD.MOV.U32 R8, RZ, RZ, 0xc1 ;  /* 0x000000c1ff087424 */ /* 0x000fe200078e00ff */
[----:B------:R1:W-:Y:S01]  /*0e40*/  STS.U8 [UR4+0x12], R4 ;  /* 0x00001204ff007988 */ /* 0x0003e20008000004 */
[----:B0-----:R-:W-:-:S03]  /*0e50*/  IMAD.MOV.U32 R0, RZ, RZ, 0x34 ;  /* 0x00000034ff007424 */ /* 0x001fc600078e00ff */
[----:B------:R0:W-:Y:S01]  /*0e60*/  STS.U8 [UR4+0x13], R5 ;  /* 0x00001305ff007988 */ /* 0x0001e20008000004 */
[----:B-1----:R-:W-:-:S03]  /*0e70*/  PRMT R4, R9, 0x7610, R4 ;  /* 0x0000761009047816 */ /* 0x002fc60000000004 */
[----:B------:R1:W-:Y:S01]  /*0e80*/  STS.U8 [UR4+0x17], R7 ;  /* 0x00001707ff007988 */ /* 0x0003e20008000004 */
[----:B------:R-:W-:Y:S01]  /*0e90*/  IMAD.MOV.U32 R9, RZ, RZ, 0xc8 ;  /* 0x000000c8ff097424 */ /* 0x000fe200078e00ff */
[----:B0-----:R-:W-:Y:S02]  /*0ea0*/  PRMT R5, R8, 0x7610, R5 ;  /* 0x0000761008057816 */ /* 0x001fe40000000005 */
[----:B------:R0:W-:Y:S01]  /*0eb0*/  STS.U8 [UR4+0x14], R0 ;  /* 0x00001400ff007988 */ /* 0x0001e20008000004 */
[----:B------:R-:W-:Y:S02]  /*0ec0*/  IMAD.MOV.U32 R8, RZ, RZ, 0x69 ;  /* 0x00000069ff087424 */ /* 0x000fe400078e00ff */
[----:B-1----:R-:W-:Y:S01]  /*0ed0*/  IMAD.MOV.U32 R7, RZ, RZ, 0x4c ;  /* 0x0000004cff077424 */ /* 0x002fe200078e00ff */
[----:B------:R1:W-:Y:S01]  /*0ee0*/  STS.U8 [UR4+0x18], R4 ;  /* 0x00001804ff007988 */ /* 0x0003e20008000004 */
[----:B0-----:R-:W-:-:S03]  /*0ef0*/  HFMA2 R0, -RZ, RZ, 0, 1.4781951904296875e-05 ;  /* 0x000000f8ff007431 */ /* 0x001fc600000001ff */
[----:B------:R0:W-:Y:S01]  /*0f00*/  STS.U8 [UR4+0x1a], R8 ;  /* 0x00001a08ff007988 */ /* 0x0001e20008000004 */
[----:B-1----:R-:W-:-:S03]  /*0f10*/  PRMT R4, R7, 0x7610, R4 ;  /* 0x0000761007047816 */ /* 0x002fc60000000004 */
[----:B------:R1:W-:Y:S01]  /*0f20*/  STS.U8 [UR4+0x15], R2 ;  /* 0x00001502ff007988 */ /* 0x0003e20008000004 */
[----:B------:R-:W-:Y:S02]  /*0f30*/  IMAD.MOV.U32 R7, RZ, RZ, 0x71 ;  /* 0x00000071ff077424 */ /* 0x000fe400078e00ff */
[----:B0-----:R-:W-:Y:S01]  /*0f40*/  IMAD.MOV.U32 R8, RZ, RZ, 0x20 ;  /* 0x00000020ff087424 */ /* 0x001fe200078e00ff */
[----:B------:R0:W-:Y:S01]  /*0f50*/  STS.U8 [UR4+0x16], R3 ;  /* 0x00001603ff007988 */ /* 0x0001e20008000004 */
[----:B-1----:R-:W-:-:S03]  /*0f60*/  PRMT R2, R9, 0x7610, R2 ;  /* 0x0000761009027816 */ /* 0x002fc60000000002 */
[----:B------:R1:W-:Y:S01]  /*0f70*/  STS.U8 [UR4+0x19], R5 ;  /* 0x00001905ff007988 */ /* 0x0003e20008000004 */
[----:B------:R-:W-:Y:S01]  /*0f80*/  MOV R9, 0x10 ;  /* 0x0000001000097802 */ /* 0x000fe20000000f00 */
[----:B0-----:R-:W-:Y:S02]  /*0f90*/  IMAD.MOV.U32 R3, RZ, RZ, 0x8 ;  /* 0x00000008ff037424 */ /* 0x001fe400078e00ff */
[----:B------:R0:W-:Y:S01]  /*0fa0*/  STS.U8 [UR4+0x1b], R0 ;  /* 0x00001b00ff007988 */ /* 0x0001e20008000004 */
[----:B-1----:R-:W-:-:S03]  /*0fb0*/  PRMT R5, R7, 0x7610, R5 ;  /* 0x0000761007057816 */ /* 0x002fc60000000005 */
[----:B------:R-:W-:Y:S01]  /*0fc0*/  STS.U8 [UR4+0x1d], R3 ;  /* 0x00001d03ff007988 */ /* 0x000fe20008000004 */
[----:B------:R-:W-:Y:S01]  /*0fd0*/  PRMT R7, R9, 0x7610, R7 ;  /* 0x0000761009077816 */ /* 0x000fe20000000007 */
[----:B------:R-:W-:Y:S01]  /*0fe0*/  IMAD.MOV.U32 R9, RZ, RZ, 0x1d ;  /* 0x0000001dff097424 */ /* 0x000fe200078e00ff */
[----:B0-----:R-:W-:Y:S01]  /*0ff0*/  PRMT R0, R8, 0x7610, R0 ;  /* 0x0000761008007816 */ /* 0x001fe20000000000 */
[----:B------:R-:W-:Y:S01]  /*1000*/  IMAD.MOV.U32 R8, RZ, RZ, 0x80 ;  /* 0x00000080ff087424 */ /* 0x000fe200078e00ff */
[----:B------:R0:W-:Y:S04]  /*1010*/  STS.U8 [UR4+0x103], R3 ;  /* 0x00010303ff007988 */ /* 0x0001e80008000004 */
[----:B------:R1:W-:Y:S01]  /*1020*/  STS.U8 [UR4+0x1f], R5 ;  /* 0x00001f05ff007988 */ /* 0x0003e20008000004 */
[----:B0-----:R-:W-:-:S03]  /*1030*/  PRMT R3, R8, 0x7610, R3 ;  /* 0x0000761008037816 */ /* 0x001fc60000000003 */
[----:B------:R0:W-:Y:S01]  /*1040*/  STS.U8 [UR4+0x105], R0 ;  /* 0x00010500ff007988 */ /* 0x0001e20008000004 */
[----:B------:R-:W-:Y:S01]  /*1050*/  PRMT R8, R9, 0x7610, R8 ;  /* 0x0000761009087816 */ /* 0x000fe20000000008 */
[----:B------:R-:W-:Y:S02]  /*1060*/  IMAD.MOV.U32 R9, RZ, RZ, 0xcd ;  /* 0x000000cdff097424 */ /* 0x000fe400078e00ff */
[----:B-1----:R-:W-:Y:S01]  /*1070*/  IMAD.MOV.U32 R5, RZ, RZ, 0x74 ;  /* 0x00000074ff057424 */ /* 0x002fe200078e00ff */
[----:B------:R1:W-:Y:S02]  /*1080*/  STS.U8 [UR4+0x1c], R2 ;  /* 0x00001c02ff007988 */ /* 0x0003e40008000004 */
[----:B0-----:R-:W-:Y:S01]  /*1090*/  PRMT R0, R9, 0x7610, R0 ;  /* 0x0000761009007816 */ /* 0x001fe20000000000 */
[----:B------:R-:W-:Y:S01]  /*10a0*/  IMAD.MOV.U32 R9, RZ, RZ, 0x2d ;  /* 0x0000002dff097424 */ /* 0x000fe200078e00ff */
[----:B------:R-:W-:Y:S01]  /*10b0*/  STS.U8 [UR4+0x1e], R4 ;  /* 0x00001e04ff007988 */ /* 0x000fe20008000004 */
[----:B-1----:R-:W-:-:S03]  /*10c0*/  IMAD.MOV.U32 R2, RZ, RZ, 0x40 ;  /* 0x00000040ff027424 */ /* 0x002fc600078e00ff */
[----:B------:R0:W-:Y:S04]  /*10d0*/  STS.U8 [UR4+0x110], R4 ;  /* 0x00011004ff007988 */ /* 0x0001e80008000004 */
[----:B------:R1:W-:Y:S01]  /*10e0*/  STS.U8 [UR4+0x10a], R5 ;  /* 0x00010a05ff007988 */ /* 0x0003e20008000004 */
[----:B0-----:R-:W-:Y:S01]  /*10f0*/  PRMT R4, R10, 0x7610, R4 ;  /* 0x000076100a047816 */ /* 0x001fe20000000004 */
[----:B------:R-:W-:Y:S02]  /*1100*/  IMAD.MOV.U32 R10, RZ, RZ, 0x87 ;  /* 0x00000087ff0a7424 */ /* 0x000fe400078e00ff */
[----:B------:R0:W-:Y:S01]  /*1110*/  STS.U8 [UR4+0x104], R7 ;  /* 0x00010407ff007988 */ /* 0x0001e20008000004 */
[----:B-1----:R-:W-:Y:S01]  /*1120*/  PRMT R5, R9, 0x7610, R5 ;  /* 0x0000761009057816 */ /* 0x002fe20000000005 */
[----:B------:R-:W-:-:S02]  /*1130*/  HFMA2 R9, -RZ, RZ, 0, 1.07288360595703125e-05 ;  /* 0x000000b4ff097431 */ /* 0x000fc400000001ff */
[----:B------:R1:W-:Y:S04]  /*1140*/  STS.U8 [UR4+0x106], R2 ;  /* 0x00010602ff007988 */ /* 0x0003e80008000004 */
[----:B------:R2:W-:Y:S01]  /*1150*/  STS.U8 [UR4+0x109], R4 ;  /* 0x00010904ff007988 */ /* 0x0005e20008000004 */
[----:B0-----:R-:W-:Y:S01]  /*1160*/  IMAD.MOV.U32 R7, RZ, RZ, 0xe8 ;  /* 0x000000e8ff077424 */ /* 0x001fe200078e00ff */
[----:B-1----:R-:W-:Y:S02]  /*1170*/  PRMT R2, R10, 0x7610, R2 ;  /* 0x000076100a027816 */ /* 0x002fe40000000002 */
[----:B------:R0:W-:Y:S01]  /*1180*/  STS.U8 [UR4+0x108], R8 ;  /* 0x00010808ff007988 */ /* 0x0001e20008000004 */
[----:B------:R-:W-:Y:S01]  /*1190*/  MOV R10, 0x6 ;  /* 0x00000006000a7802 */ /* 0x000fe20000000f00 */
[----:B--2---:R-:W-:-:S02]  /*11a0*/  IMAD.MOV.U32 R4, RZ, RZ, 0x26 ;  /* 0x00000026ff047424 */ /* 0x004fc400078e00ff */
[----:B------:R1:W-:Y:S04]  /*11b0*/  STS.U8 [UR4+0x107], R3 ;  /* 0x00010703ff007988 */ /* 0x0003e80008000004 */
[----:B------:R2:W-:Y:S01]  /*11c0*/  STS.U8 [UR4+0x10b], R7 ;  /* 0x00010b07ff007988 */ /* 0x0005e20008000004 */
[----:B0-----:R-:W-:-:S03]  /*11d0*/  IMAD.MOV.U32 R8, RZ, RZ, 0x98 ;  /* 0x00000098ff087424 */ /* 0x001fc600078e00ff */
[----:B------:R0:W-:Y:S01]  /*11e0*/  STS.U8 [UR4+0x10d], R2 ;  /* 0x00010d02ff007988 */ /* 0x0001e20008000004 */
[----:B-1----:R-:W-:-:S03]  /*11f0*/  MOV R3, 0x13 ;  /* 0x0000001300037802 */ /* 0x002fc60000000f00 */
[----:B------:R1:W-:Y:S01]  /*1200*/  STS.U8 [UR4+0x10f], R4 ;  /* 0x00010f04ff007988 */ /* 0x0003e20008000004 */
[----:B--2---:R-:W-:Y:S01]  /*1210*/  IMAD.MOV.U32 R7, RZ, RZ, 0x5a ;  /* 0x0000005aff077424 */ /* 0x004fe200078e00ff */
[----:B0-----:R-:W-:Y:S02]  /*1220*/  PRMT R2, R9, 0x7610, R2 ;  /* 0x0000761009027816 */ /* 0x001fe40000000002 */
[----:B------:R0:W-:Y:S01]  /*1230*/  STS.U8 [UR4+0x112], R5 ;  /* 0x00011205ff007988 */ /* 0x0001e20008000004 */
[----:B------:R-:W-:Y:S02]  /*1240*/  IMAD.MOV.U32 R9, RZ, RZ, 0x8f ;  /* 0x0000008fff097424 */ /* 0x000fe400078e00ff */
[----:B-1----:R-:W-:Y:S01]  /*1250*/  IMAD.MOV.U32 R4, RZ, RZ, 0xc9 ;  /* 0x000000c9ff047424 */ /* 0x002fe200078e00ff */
[----:B------:R1:W-:Y:S01]  /*1260*/  STS.U8 [UR4+0x10c], R0 ;  /* 0x00010c00ff007988 */ /* 0x0003e20008000004 */
[----:B0-----:R-:W-:Y:S01]  /*1270*/  PRMT R5, R10, 0x7610, R5 ;  /* 0x000076100a057816 */ /* 0x001fe20000000005 */
[----:B------:R-:W-:-:S02]  /*1280*/  HFMA2 R10, -RZ, RZ, 0, 1.1444091796875e-05 ;  /* 0x000000c0ff0a7431 */ /* 0x000fc400000001ff */
        /* <DEDUP_REMOVED lines=10> */
[----:B0-----:R-:W-:-:S03]  /*1330*/  IMAD.MOV.U32 R0, RZ, RZ, 0xc ;  /* 0x0000000cff007424 */ /* 0x001fc600078e00ff */
[----:B------:R0:W-:Y:S04]  /*1340*/  STS.U8 [UR4+0x115], R3 ;  /* 0x00011503ff007988 */ /* 0x0001e80008000004 */
[----:B------:R2:W-:Y:S01]  /*1350*/  STS.U8 [UR4+0x116], R7 ;  /* 0x00011607ff007988 */ /* 0x0005e20008000004 */
[----:B-1----:R-:W-:-:S03]  /*1360*/  IMAD.MOV.U32 R2, RZ, RZ, 0x18 ;  /* 0x00000018ff027424 */ /* 0x002fc600078e00ff */
[----:B------:R1:W-:Y:S01]  /*1370*/  STS.U8 [UR4+0x117], R8 ;  /* 0x00011708ff007988 */ /* 0x0003e20008000004 */
[----:B0-----:R-:W-:Y:S01]  /*1380*/  IMAD.MOV.U32 R3, RZ, RZ, 0x30 ;  /* 0x00000030ff037424 */ /* 0x001fe200078e00ff */
[----:B--2---:R-:W-:Y:S02]  /*1390*/  PRMT R7, R9, 0x7610, R7 ;  /* 0x0000761009077816 */ /* 0x004fe40000000007 */
[----:B------:R0:W-:Y:S01]  /*13a0*/  STS.U8 [UR4+0x118], R4 ;  /* 0x00011804ff007988 */ /* 0x0001e20008000004 */
[----:B-1----:R-:W-:-:S03]  /*13b0*/  PRMT R8, R10, 0x7610, R8 ;  /* 0x000076100a087816 */ /* 0x002fc60000000008 */
[----:B------:R0:W-:Y:S04]  /*13c0*/  STS.U8 [UR4+0x11a], R5 ;  /* 0x00011a05ff007988 */ /* 0x0001e80008000004 */
[----:B------:R0:W-:Y:S04]  /*13d0*/  STS.U8 [UR4+0x11b], R0 ;  /* 0x00011b00ff007988 */ /* 0x0001e80008000004 */
[----:B------:R0:W-:Y:S04]  /*13e0*/  STS.U8 [UR4+0x11c], R2 ;  /* 0x00011c02ff007988 */ /* 0x0001e80008000004 */
[----:B------:R0:W-:Y:S04]  /*13f0*/  STS.U8 [UR4+0x11d], R3 ;  /* 0x00011d03ff007988 */ /* 0x0001e80008000004 */
[----:B------:R0:W-:Y:S04]  /*1400*/  STS.U8 [UR4+0x11e], R7 ;  /* 0x00011e07ff007988 */ /* 0x0001e80008000004 */
[----:B------:R0:W-:Y:S04]  /*1410*/  STS.U8 [UR4+0x11f], R8 ;  /* 0x00011f08ff007988 */ /* 0x0001e80008000004 */
[----:B------:R-:W-:Y:S04]  /*1420*/  STS.U8 [UR4], RZ ;  /* 0x000000ffff007988 */ /* 0x000fe80008000004 */
[----:B------:R-:W-:Y:S01]  /*1430*/  STS.U8 [UR4+0x1], RZ ;  /* 0x000001ffff007988 */ /* 0x000fe20008000004 */
[----:B0-----:R-:W-:Y:S05]  /*1440*/  BRA `(.L_x_3) ;  /* 0x0000003800407947 */ /* 0x001fea0003800000 */
.L_x_2:
[----:B------:R-:W-:-:S05]  /*1450*/  IMAD.MOV.U32 R3, RZ, RZ, -0x2 ;  /* 0xfffffffeff037424 */ /* 0x000fca00078e00ff */
[----:B------:R-:W-:-:S05]  /*1460*/  VIADDMNMX.U32 R0, R6, R3, 0x2, PT ;  /* 0x0000000206007446 */ /* 0x000fca0003800003 */
[----:B------:R-:W-:-:S04]  /*1470*/  IMAD.SHL.U32 R0, R0, 0x4, RZ ;  /* 0x0000000400007824 */ /* 0x000fc800078e00ff */
[----:B------:R-:W0:Y:S02]  /*1480*/  LDC R2, c[0x2][R0+0xc] ;  /* 0x0080030000027b82 */ /* 0x000e240000000800 */
[----:B0-----:R-:W-:-:S04]  /*1490*/  SHF.R.S32.HI R3, RZ, 0x1f, R2 ;  /* 0x0000001fff037819 */ /* 0x001fc80000011402 */
.L_x_14:
[----:B------:R-:W-:Y:S05]  /*14a0*/  BRX R2 -0x14b0                                   (*"BRANCH_TARGETS .L_x_15,.L_x_16,.L_x_3"*) ;  /* 0xffffffe802d47949 */ /* 0x000fea000383ffff */
.L_x_16:
[----:B------:R-:W0:Y:S01]  /*14b0*/  S2UR UR5, SR_CgaCtaId ;  /* 0x00000000000579c3 */ /* 0x000e220000008800 */
[----:B------:R-:W-:Y:S01]  /*14c0*/  UMOV UR4, 0x400 ;  /* 0x0000040000047882 */ /* 0x000fe20000000000 */
[----:B------:R-:W-:Y:S01]  /*14d0*/  IMAD.MOV.U32 R4, RZ, RZ, 0xa3 ;  /* 0x000000a3ff047424 */ /* 0x000fe200078e00ff */
[----:B------:R-:W-:Y:S01]  /*14e0*/  MOV R9, 0x6e ;  /* 0x0000006e00097802 */ /* 0x000fe20000000f00 */
[----:B------:R-:W-:Y:S02]  /*14f0*/  IMAD.MOV.U32 R0, RZ, RZ, 0x1e ;  /* 0x0000001eff007424 */ /* 0x000fe400078e00ff */
[----:B------:R-:W-:Y:S02]  /*1500*/  HFMA2 R3, -RZ, RZ, 0, 1.084804534912109375e-05 ;  /* 0x000000b6ff037431 */ /* 0x000fe400000001ff */
[----:B------:R-:W-:Y:S02]  /*1510*/  IMAD.MOV.U32 R5, RZ, RZ, 0xc3 ;  /* 0x000000c3ff057424 */ /* 0x000fe400078e00ff */
[----:B------:R-:W-:-:S02]  /*1520*/  IMAD.MOV.U32 R2, RZ, RZ, 0x42 ;  /* 0x00000042ff027424 */ /* 0x000fc400078e00ff */
[----:B------:R-:W-:Y:S02]  /*1530*/  IMAD.MOV.U32 R7, RZ, RZ, 0x48 ;  /* 0x00000048ff077424 */ /* 0x000fe400078e00ff */
[----:B------:R-:W-:Y:S02]  /*1540*/  IMAD.MOV.U32 R10, RZ, RZ, 0x28 ;  /* 0x00000028ff0a7424 */ /* 0x000fe400078e00ff */
[----:B------:R-:W-:Y:S02]  /*1550*/  IMAD.MOV.U32 R8, RZ, RZ, 0x7e ;  /* 0x0000007eff087424 */ /* 0x000fe400078e00ff */
[----:B------:R-:W-:Y:S01]  /*1560*/  IMAD.MOV.U32 R11, RZ, RZ, 0x2b ;  /* 0x0000002bff0b7424 */ /* 0x000fe200078e00ff */
[----:B0-----:R-:W-:-:S09]  /*1570*/  ULEA UR4, UR5, UR4, 0x18 ;  /* 0x0000000405047291 */ /* 0x001fd2000f8ec0ff */
[----:B------:R0:W-:Y:S04]  /*1580*/  STS.U8 [UR4+0x63], R4 ;  /* 0x00006304ff007988 */ /* 0x0001e80008000004 */
[----:B------:R1:W-:Y:S01]  /*1590*/  STS.U8 [UR4+0x60], R0 ;  /* 0x00006000ff007988 */ /* 0x0003e20008000004 */
[----:B0-----:R-:W-:-:S03]  /*15a0*/  HFMA2 R4, -RZ, RZ, 0, 1.490116119384765625e-05 ;  /* 0x000000faff047431 */ /* 0x001fc600000001ff */
[----:B------:R0:W-:Y:S01]  /*15b0*/  STS.U8 [UR4+0x64], R5 ;  /* 0x00006405ff007988 */ /* 0x0001e20008000004 */
[----:B-1----:R-:W-:Y:S01]  /*15c0*/  PRMT R0, R9, 0x7610, R0 ;  /* 0x0000761009007816 */ /* 0x002fe20000000000 */
[----:B------:R-:W-:Y:S02]  /*15d0*/  IMAD.MOV.U32 R9, RZ, RZ, 0x3a ;  /* 0x0000003aff097424 */ /* 0x000fe400078e00ff */
        /* <DEDUP_REMOVED lines=8> */
[----:B------:R-:W-:Y:S02]  /*1660*/  IMAD.MOV.U32 R5, RZ, RZ, 0xca ;  /* 0x000000caff057424 */ /* 0x000fe400078e00ff */
[----:B------:R2:W-:Y:S01]  /*1670*/  STS.U8 [UR4+0x69], R9 ;  /* 0x00006909ff007988 */ /* 0x0005e20008000004 */
[----:B-1----:R-:W-:Y:S01]  /*1680*/  IMAD.MOV.U32 R2, RZ, RZ, 0x6b ;  /* 0x0000006bff027424 */ /* 0x002fe200078e00ff */
[----:B0-----:R-:W-:Y:S02]  /*1690*/  MOV R7, 0x5e ;  /* 0x0000005e00077802 */ /* 0x001fe40000000f00 */
[----:B------:R0:W-:Y:S01]  /*16a0*/  STS.U8 [UR4+0x6a], R10 ;  /* 0x00006a0aff007988 */ /* 0x0001e20008000004 */
[----:B--2---:R-:W-:-:S03]  /*16b0*/  IMAD.MOV.U32 R9, RZ, RZ, 0x9b ;  /* 0x0000009bff097424 */ /* 0x004fc600078e00ff */
[----:B------:R1:W-:Y:S01]  /*16c0*/  STS.U8 [UR4+0x6b], R3 ;  /* 0x00006b03ff007988 */ /* 0x0003e20008000004 */
[----:B0-----:R-:W-:-:S03]  /*16d0*/  HFMA2 R10, -RZ, RZ, 0, 7.212162017822265625e-06 ;  /* 0x00000079ff0a7431 */ /* 0x001fc600000001ff */
[----:B------:R0:W-:Y:S01]  /*16e0*/  STS.U8 [UR4+0x66], R8 ;  /* 0x00006608ff007988 */ /* 0x0001e20008000004 */
[----:B-1----:R-:W-:-:S03]  /*16f0*/  PRMT R3, R5, 0x7610, R3 ;  /* 0x0000761005037816 */ /* 0x002fc60000000003 */
[----:B------:R1:W-:Y:S01]  /*1700*/  STS.U8 [UR4+0x6c], R0 ;  /* 0x00006c00ff007988 */ /* 0x0003e20008000004 */
[----:B------:R-:W-:Y:S02]  /*1710*/  PRMT R5, R7, 0x7610, R5 ;  /* 0x0000761007057816 */ /* 0x000fe40000000005 */
[----:B------:R-:W-:Y:S01]  /*1720*/  PRMT R7, R9, 0x7610, R7 ;  /* 0x0000761009077816 */ /* 0x000fe20000000007 */
[----:B0-----:R-:W-:Y:S01]  /*1730*/  IMAD.MOV.U32 R8, RZ, RZ, 0xba ;  /* 0x000000baff087424 */ /* 0x001fe200078e00ff */
[----:B------:R0:W-:Y:S01]  /*1740*/  STS.U8 [UR4+0x68], R2 ;  /* 0x00006802ff007988 */ /* 0x0001e20008000004 */
[----:B------:R-:W-:Y:S02]  /*1750*/  IMAD.MOV.U32 R9, RZ, RZ, 0x15 ;  /* 0x00000015ff097424 */ /* 0x000fe400078e00ff */
        /* <DEDUP_REMOVED lines=13> */
[----:B------:R0:W-:Y:S01]  /*1830*/  STS.U8 [UR4+0x73], R4 ;  /* 0x00007304ff007988 */ /* 0x0001e20008000004 */
[----:B------:R-:W-:-:S03]  /*1840*/  MOV R10, 0xac ;  /* 0x000000ac000a7802 */ /* 0x000fc60000000f00 */
[----:B------:R2:W-:Y:S01]  /*1850*/  STS.U8 [UR4+0x74], R8 ;  /* 0x00007408ff007988 */ /* 0x0005e20008000004 */
[----:B-1----:R-:W-:Y:S01]  /*1860*/  IMAD.MOV.U32 R7, RZ, RZ, 0x4e ;  /* 0x0000004eff077424 */ /* 0x002fe200078e00ff */
[----:B0-----:R-:W-:Y:S02]  /*1870*/  PRMT R4, R5, 0x7610, R4 ;  /* 0x0000761005047816 */ /* 0x001fe40000000004 */
[----:B------:R0:W-:Y:S01]  /*1880*/  STS.U8 [UR4+0x79], R9 ;  /* 0x00007909ff007988 */ /* 0x0001e20008000004 */
[----:B------:R-:W-:Y:S01]  /*1890*/  PRMT R5, R10, 0x7610, R5 ;  /* 0x000076100a057816 */ /* 0x000fe20000000005 */
[----:B------:R-:W-:Y:S02]  /*18a0*/  HFMA2 R10, -RZ, RZ, 0, 3.0994415283203125e-06 ;  /* 0x00000034ff0a7431 */ /* 0x000fe400000001ff */
[----:B--2---:R-:W-:Y:S01]  /*18b0*/  IMAD.MOV.U32 R8, RZ, RZ, 0x57 ;  /* 0x00000057ff087424 */ /* 0x004fe200078e00ff */
[----:B------:R1:W-:Y:S01]  /*18c0*/  STS.U8 [UR4+0x75], R0 ;  /* 0x00007500ff007988 */ /* 0x0003e20008000004 */
[----:B0-----:R-:W-:-:S03]  /*18d0*/  IMAD.MOV.U32 R9, RZ, RZ, 0xaf ;  /* 0x000000afff097424 */ /* 0x001fc600078e00ff */
[----:B------:R0:W-:Y:S01]  /*18e0*/  STS.U8 [UR4+0x78], R7 ;  /* 0x00007807ff007988 */ /* 0x0001e20008000004 */
[----:B-1----:R-:W-:-:S03]  /*18f0*/  IMAD.MOV.U32 R0, RZ, RZ, 0x73 ;  /* 0x00000073ff007424 */ /* 0x002fc600078e00ff */
[----:B------:R1:W-:Y:S04]  /*1900*/  STS.U8 [UR4+0x70], R3 ;  /* 0x00007003ff007988 */ /* 0x0003e80008000004 */
[----:B------:R2:W-:Y:S01]  /*1910*/  STS.U8 [UR4+0x7b], R5 ;  /* 0x00007b05ff007988 */ /* 0x0005e20008000004 */
[----:B0-----:R-:W-:Y:S01]  /*1920*/  PRMT R7, R8, 0x7610, R7 ;  /* 0x0000761008077816 */ /* 0x001fe20000000007 */
[----:B------:R-:W-:Y:S01]  /*1930*/  HFMA2 R8, -RZ, RZ, 0, 1.2934207916259765625e-05 ;  /* 0x000000d9ff087431 */ /* 0x000fe200000001ff */
[----:B-1----:R-:W-:Y:S01]  /*1940*/  PRMT R3, R11, 0x7610, R3 ;  /* 0x000076100b037816 */ /* 0x002fe20000000003 */
[----:B------:R0:W-:Y:S01]  /*1950*/  STS.U8 [UR4+0x7c], R0 ;  /* 0x00007c00ff007988 */ /* 0x0001e20008000004 */
[----:B------:R-:W-:Y:S01]  /*1960*/  IMAD.MOV.U32 R11, RZ, RZ, 0x68 ;  /* 0x00000068ff0b7424 */ /* 0x000fe200078e00ff */
[----:B--2---:R-:W-:Y:S01]  /*1970*/  PRMT R5, R9, 0x7610, R5 ;  /* 0x0000761009057816 */ /* 0x004fe20000000005 */
[----:B------:R-:W-:Y:S01]  /*1980*/  IMAD.MOV.U32 R9, RZ, RZ, 0x44 ;  /* 0x00000044ff097424 */ /* 0x000fe200078e00ff */
[----:B------:R1:W-:Y:S01]  /*1990*/  STS.U8 [UR4+0x77], R3 ;  /* 0x00007703ff007988 */ /* 0x0003e20008000004 */
[----:B0-----:R-:W-:-:S03]  /*19a0*/  IMAD.MOV.U32 R0, RZ, RZ, 0x43 ;  /* 0x00000043ff007424 */ /* 0x001fc600078e00ff */
[----:B------:R0:W-:Y:S04]  /*19b0*/  STS.U8 [UR4+0x7f], R7 ;  /* 0x00007f07ff007988 */ /* 0x0001e80008000004 */
[----:B------:R2:W-:Y:S01]  /*19c0*/  STS.U8 [UR4+0x161], R5 ;  /* 0x00016105ff007988 */ /* 0x0005e20008000004 */
[----:B-1----:R-:W-:Y:S01]  /*19d0*/  IMAD.MOV.U32 R3, RZ, RZ, 0xa7 ;  /* 0x000000a7ff037424 */ /* 0x002fe200078e00ff */
[----:B0-----:R-:W-:Y:S01]  /*19e0*/  PRMT R7, R9, 0x7610, R7 ;  /* 0x0000761009077816 */ /* 0x001fe20000000007 */
[----:B------:R-:W-:Y:S01]  /*19f0*/  IMAD.MOV.U32 R9, RZ, RZ, 0x1a ;  /* 0x0000001aff097424 */ /* 0x000fe200078e00ff */
[----:B------:R0:W-:Y:S01]  /*1a00*/  STS.U8 [UR4+0x7a], R4 ;  /* 0x00007a04ff007988 */ /* 0x0001e20008000004 */
[----:B--2---:R-:W-:-:S03]  /*1a10*/  IMAD.MOV.U32 R5, RZ, RZ, 0xd ;  /* 0x0000000dff057424 */ /* 0x004fc600078e00ff */
[----:B------:R1:W-:Y:S01]  /*1a20*/  STS.U8 [UR4+0x76], R2 ;  /* 0x00007602ff007988 */ /* 0x0003e20008000004 */
[----:B0-----:R-:W-:-:S03]  /*1a30*/  PRMT R4, R8, 0x7610, R4 ;  /* 0x0000761008047816 */ /* 0x001fc60000000004 */
[----:B------:R0:W-:Y:S01]  /*1a40*/  STS.U8 [UR4+0x162], R0 ;  /* 0x00016200ff007988 */ /* 0x0001e20008000004 */
[----:B------:R-:W-:Y:S02]  /*1a50*/  IMAD.MOV.U32 R8, RZ, RZ, 0x86 ;  /* 0x00000086ff087424 */ /* 0x000fe400078e00ff */
[----:B-1----:R-:W-:Y:S01]  /*1a60*/  IMAD.MOV.U32 R2, RZ, RZ, 0xf3 ;  /* 0x000000f3ff027424 */ /* 0x002fe200078e00ff */
[----:B------:R1:W-:Y:S01]  /*1a70*/  STS.U8 [UR4+0x7e], R3 ;  /* 0x00007e03ff007988 */ /* 0x0003e20008000004 */
[----:B0-----:R-:W-:-:S03]  /*1a80*/  PRMT R0, R5, 0x7610, R0 ;  /* 0x0000761005007816 */ /* 0x001fc60000000000 */
[----:B------:R0:W-:Y:S01]  /*1a90*/  STS.U8 [UR4+0x7d], R2 ;  /* 0x00007d02ff007988 */ /* 0x0001e20008000004 */
[----:B------:R-:W-:Y:S02]  /*1aa0*/  PRMT R5, R9, 0x7610, R5 ;  /* 0x0000761009057816 */ /* 0x000fe40000000005 */
[----:B-1----:R-:W-:Y:S01]  /*1ab0*/  MOV R3, 0x22 ;  /* 0x0000002200037802 */ /* 0x002fe20000000f00 */
[----:B------:R1:W-:Y:S01]  /*1ac0*/  STS.U8 [UR4+0x163], R8 ;  /* 0x00016308ff007988 */ /* 0x0003e20008000004 */
[----:B------:R-:W-:Y:S01]  /*1ad0*/  PRMT R9, R11, 0x7610, R9 ;  /* 0x000076100b097816 */ /* 0x000fe20000000009 */
[----:B0-----:R-:W-:Y:S02]  /*1ae0*/  IMAD.MOV.U32 R2, RZ, RZ, 0x11 ;  /* 0x00000011ff027424 */ /* 0x001fe400078e00ff */
[----:B------:R0:W-:Y:S01]  /*1af0*/  STS.U8 [UR4+0x165], R3 ;  /* 0x00016503ff007988 */ /* 0x0001e20008000004 */
[----:B-1----:R-:W-:-:S03]  /*1b00*/  PRMT R8, R10, 0x7610, R8 ;  /* 0x000076100a087816 */ /* 0x002fc60000000008 */
[----:B------:R1:W-:Y:S01]  /*1b10*/  STS.U8 [UR4+0x169], R5 ;  /* 0x00016905ff007988 */ /* 0x0003e20008000004 */
[----:B------:R-:W-:Y:S02]  /*1b20*/  IMAD.MOV.U32 R10, RZ, RZ, 0xce ;  /* 0x000000ceff0a7424 */ /* 0x000fe400078e00ff */
[----:B0-----:R-:W-:Y:S01]  /*1b30*/  IMAD.MOV.U32 R3, RZ, RZ, 0xbd ;  /* 0x000000bdff037424 */ /* 0x001fe200078e00ff */
[----:B------:R0:W-:Y:S01]  /*1b40*/  STS.U8 [UR4+0x160], R4 ;  /* 0x00016004ff007988 */ /* 0x0001e20008000004 */
[----:B-1----:R-:W-:-:S03]  /*1b50*/  IMAD.MOV.U32 R5, RZ, RZ, 0x81 ;  /* 0x00000081ff057424 */ /* 0x002fc600078e00ff */
[----:B------:R1:W-:Y:S01]  /*1b60*/  STS.U8 [UR4+0x164], R2 ;  /* 0x00016402ff007988 */ /* 0x0003e20008000004 */
[----:B0-----:R-:W-:-:S03]  /*1b70*/  IMAD.MOV.U32 R4, RZ, RZ, 0x88 ;  /* 0x00000088ff047424 */ /* 0x001fc600078e00ff */
[----:B------:R0:W-:Y:S01]  /*1b80*/  STS.U8 [UR4+0x168], R0 ;  /* 0x00016800ff007988 */ /* 0x0001e20008000004 */
[----:B-1----:R-:W-:-:S03]  /*1b90*/  IMAD.MOV.U32 R2, RZ, RZ, 0xd0 ;  /* 0x000000d0ff027424 */ /* 0x002fc600078e00ff */
[----:B------:R1:W-:Y:S04]  /*1ba0*/  STS.U8 [UR4+0x16a], R8 ;  /* 0x00016a08ff007988 */ /* 0x0003e80008000004 */
[----:B------:R2:W-:Y:S01]  /*1bb0*/  STS.U8 [UR4+0x166], R7 ;  /* 0x00016607ff007988 */ /* 0x0005e20008000004 */
[----:B0-----:R-:W-:Y:S01]  /*1bc0*/  PRMT R0, R10, 0x7610, R0 ;  /* 0x000076100a007816 */ /* 0x001fe20000000000 */
[----:B------:R-:W-:Y:S02]  /*1bd0*/  IMAD.MOV.U32 R10, RZ, RZ, 0x93 ;  /* 0x00000093ff0a7424 */ /* 0x000fe400078e00ff */
[----:B------:R0:W-:Y:S01]  /*1be0*/  STS.U8 [UR4+0x16b], R9 ;  /* 0x00016b09ff007988 */ /* 0x0001e20008000004 */
[----:B-1----:R-:W-:Y:S01]  /*1bf0*/  PRMT R8, R5, 0x7610, R8 ;  /* 0x0000761005087816 */ /* 0x002fe20000000008 */
[----:B------:R-:W-:-:S02]  /*1c00*/  IMAD.MOV.U32 R5, RZ, RZ, 0x1f ;  /* 0x0000001fff057424 */ /* 0x000fc400078e00ff */
[----:B------:R1:W-:Y:S01]  /*1c10*/  STS.U8 [UR4+0x16d], R3 ;  /* 0x00016d03ff007988 */ /* 0x0003e20008000004 */
[----:B--2---:R-:W-:Y:S01]  /*1c20*/  MOV R7, 0x67 ;  /* 0x0000006700077802 */ /* 0x004fe20000000f00 */
[----:B0-----:R-:W-:Y:S02]  /*1c30*/  IMAD.MOV.U32 R9, RZ, RZ, 0x7c ;  /* 0x0000007cff097424 */ /* 0x001fe400078e00ff */
[----:B------:R0:W-:Y:S01]  /*1c40*/  STS.U8 [UR4+0x167], R4 ;  /* 0x00016704ff007988 */ /* 0x0001e20008000004 */
[----:B-1----:R-:W-:-:S03]  /*1c50*/  IMAD.MOV.U32 R3, RZ, RZ, 0xed ;  /* 0x000000edff037424 */ /* 0x002fc600078e00ff */
[----:B------:R1:W-:Y:S01]  /*1c60*/  STS.U8 [UR4+0x16c], R2 ;  /* 0x00016c02ff007988 */ /* 0x0003e20008000004 */
[----:B0-----:R-:W-:-:S03]  /*1c70*/  PRMT R4, R7, 0x7610, R4 ;  /* 0x0000761007047816 */ /* 0x001fc60000000004 */
[----:B------:R0:W-:Y:S01]  /*1c80*/  STS.U8 [UR4+0x16f], R0 ;  /* 0x00016f00ff007988 */ /* 0x0001e20008000004 */
[----:B------:R-:W-:Y:S01]  /*1c90*/  HFMA2 R7, -RZ, RZ, 0, 3.69548797607421875e-06 ;  /* 0x0000003eff077431 */ /* 0x000fe200000001ff */
[----:B-1----:R-:W-:Y:S02]  /*1ca0*/  PRMT R2, R9, 0x7610, R2 ;  /* 0x0000761009027816 */ /* 0x002fe40000000002 */
[----:B------:R1:W-:Y:S01]  /*1cb0*/  STS.U8 [UR4+0x171], R5 ;  /* 0x00017105ff007988 */ /* 0x0003e20008000004 */
[----:B------:R-:W-:Y:S01]  /*1cc0*/  IMAD.MOV.U32 R9, RZ, RZ, 0xf8 ;  /* 0x000000f8ff097424 */ /* 0x000fe200078e00ff */
[----:B0-----:R-:W-:Y:S01]  /*1cd0*/  PRMT R0, R3, 0x7610, R0 ;  /* 0x0000761003007816 */ /* 0x001fe20000000000 */
[----:B------:R-:W-:Y:S01]  /*1ce0*/  IMAD.MOV.U32 R3, RZ, RZ, 0x3b ;  /* 0x0000003bff037424 */ /* 0x000fe200078e00ff */
[----:B------:R0:W-:Y:S01]  /*1cf0*/  STS.U8 [UR4+0x16e], R4 ;  /* 0x00016e04ff007988 */ /* 0x0001e20008000004 */
[----:B-1----:R-:W-:-:S03]  /*1d00*/  HFMA2 R5, -RZ, RZ, 0, 1.40666961669921875e-05 ;  /* 0x000000ecff057431 */ /* 0x002fc600000001ff */
[----:B------:R1:W-:Y:S04]  /*1d10*/  STS.U8 [UR4+0x170], R8 ;  /* 0x00017008ff007988 */ /* 0x0003e80008000004 */
[----:B------:R2:W-:Y:S01]  /*1d20*/  STS.U8 [UR4+0x173], R2 ;  /* 0x00017302ff007988 */ /* 0x0005e20008000004 */
[----:B0-----:R-:W-:Y:S01]  /*1d30*/  IMAD.MOV.U32 R4, RZ, RZ, 0x76 ;  /* 0x00000076ff047424 */ /* 0x001fe200078e00ff */
[----:B-1----:R-:W-:Y:S02]  /*1d40*/  MOV R8, 0xc7 ;  /* 0x000000c700087802 */ /* 0x002fe40000000f00 */
[----:B------:R0:W-:Y:S01]  /*1d50*/  STS.U8 [UR4+0x174], R9 ;  /* 0x00017409ff007988 */ /* 0x0001e20008000004 */
[----:B--2---:R-:W-:-:S03]  /*1d60*/  PRMT R2, R3, 0x7610, R2 ;  /* 0x0000761003027816 */ /* 0x004fc60000000002 */
[----:B------:R1:W-:Y:S01]  /*1d70*/  STS.U8 [UR4+0x172], R7 ;  /* 0x00017207ff007988 */ /* 0x0003e20008000004 */
[----:B------:R-:W-:Y:S02]  /*1d80*/  PRMT R3, R4, 0x7610, R3 ;  /* 0x0000761004037816 */ /* 0x000fe40000000003 */
[----:B------:R-:W-:Y:S01]  /*1d90*/  PRMT R4, R5, 0x7610, R4 ;  /* 0x0000761005047816 */ /* 0x000fe20000000004 */
[----:B0-----:R-:W-:Y:S01]  /*1da0*/  IMAD.MOV.U32 R9, RZ, RZ, 0xcc ;  /* 0x000000ccff097424 */ /* 0x001fe200078e00ff */
[----:B------:R0:W-:Y:S01]  /*1db0*/  STS.U8 [UR4+0x175], R0 ;  /* 0x00017500ff007988 */ /* 0x0001e20008000004 */
[----:B------:R-:W-:Y:S01]  /*1dc0*/  IMAD.MOV.U32 R5, RZ, RZ, 0x97 ;  /* 0x00000097ff057424 */ /* 0x000fe200078e00ff */
[----:B-1----:R-:W-:Y:S02]  /*1dd0*/  MOV R7, 0x66 ;  /* 0x0000006600077802 */ /* 0x002fe40000000f00 */
[----:B------:R1:W-:Y:S04]  /*1de0*/  STS.U8 [UR4+0x176], R8 ;  /* 0x00017608ff007988 */ /* 0x0003e80008000004 */
[----:B------:R2:W-:Y:S01]  /*1df0*/  STS.U8 [UR4+0x178], R2 ;  /* 0x00017802ff007988 */ /* 0x0005e20008000004 */
[----:B0-----:R-:W-:-:S02]  /*1e00*/  IMAD.MOV.U32 R0, RZ, RZ, 0xc5 ;  /* 0x000000c5ff007424 */ /* 0x001fc400078e00ff */
[----:B-1----:R-:W-:Y:S01]  /*1e10*/  IMAD.MOV.U32 R8, RZ, RZ, 0x33 ;  /* 0x00000033ff087424 */ /* 0x002fe200078e00ff */
[----:B------:R0:W-:Y:S01]  /*1e20*/  STS.U8 [UR4+0x177], R10 ;  /* 0x0001770aff007988 */ /* 0x0001e20008000004 */
[----:B--2---:R-:W-:-:S03]  /*1e30*/  PRMT R2, R9, 0x7610, R2 ;  /* 0x0000761009027816 */ /* 0x004fc60000000002 */
[----:B------:R0:W-:Y:S04]  /*1e40*/  STS.U8 [UR4+0x179], R3 ;  /* 0x00017903ff007988 */ /* 0x0001e80008000004 */
[----:B------:R0:W-:Y:S04]  /*1e50*/  STS.U8 [UR4+0x17a], R4 ;  /* 0x00017a04ff007988 */ /* 0x0001e80008000004 */
[----:B------:R0:W-:Y:S04]  /*1e60*/  STS.U8 [UR4+0x17b], R0 ;  /* 0x00017b00ff007988 */ /* 0x0001e80008000004 */
[----:B------:R0:W-:Y:S04]  /*1e70*/  STS.U8 [UR4+0x17c], R5 ;  /* 0x00017c05ff007988 */ /* 0x0001e80008000004 */
[----:B------:R0:W-:Y:S04]  /*1e80*/  STS.U8 [UR4+0x17d], R8 ;  /* 0x00017d08ff007988 */ /* 0x0001e80008000004 */
[----:B------:R0:W-:Y:S04]  /*1e90*/  STS.U8 [UR4+0x17e], R7 ;  /* 0x00017e07ff007988 */ /* 0x0001e80008000004 */
[----:B------:R0:W-:Y:S01]  /*1ea0*/  STS.U8 [UR4+0x17f], R2 ;  /* 0x00017f02ff007988 */ /* 0x0001e20008000004 */
[----:B------:R-:W-:Y:S05]  /*1eb0*/  BRA `(.L_x_3) ;  /* 0x0000002c00a47947 */ /* 0x000fea0003800000 */
.L_x_15:
[----:B------:R-:W0:Y:S01]  /*1ec0*/  S2UR UR5, SR_CgaCtaId ;  /* 0x00000000000579c3 */ /* 0x000e220000008800 */
[----:B------:R-:W-:Y:S01]  /*1ed0*/  UMOV UR4, 0x400 ;  /* 0x0000040000047882 */ /* 0x000fe20000000000 */
[----:B------:R-:W-:Y:S02]  /*1ee0*/  IMAD.MOV.U32 R3, RZ, RZ, 0x62 ;  /* 0x00000062ff037424 */ /* 0x000fe400078e00ff */
[----:B------:R-:W-:Y:S02]  /*1ef0*/  HFMA2 R2, -RZ, RZ, 0, 8.285045623779296875e-06 ;  /* 0x0000008bff027431 */ /* 0x000fe400000001ff */
[----:B------:R-:W-:Y:S01]  /*1f00*/  IMAD.MOV.U32 R4, RZ, RZ, 0xdd ;  /* 0x000000ddff047424 */ /* 0x000fe200078e00ff */
[----:B------:R-:W-:Y:S01]  /*1f10*/  MOV R8, 0x30 ;  /* 0x0000003000087802 */ /* 0x000fe20000000f00 */
[----:B------:R-:W-:Y:S02]  /*1f20*/  IMAD.MOV.U32 R5, RZ, RZ, 0x6 ;  /* 0x00000006ff057424 */ /* 0x000fe400078e00ff */
[----:B------:R-:W-:-:S02]  /*1f30*/  IMAD.MOV.U32 R0, RZ, RZ, 0xbf ;  /* 0x000000bfff007424 */ /* 0x000fc400078e00ff */
[----:B------:R-:W-:Y:S02]  /*1f40*/  IMAD.MOV.U32 R7, RZ, RZ, 0x66 ;  /* 0x00000066ff077424 */ /* 0x000fe400078e00ff */
[----:B------:R-:W-:Y:S02]  /*1f50*/  IMAD.MOV.U32 R9, RZ, RZ, 0x25 ;  /* 0x00000025ff097424 */ /* 0x000fe400078e00ff */
[----:B------:R-:W-:Y:S01]  /*1f60*/  IMAD.MOV.U32 R10, RZ, RZ, 0xdb ;  /* 0x000000dbff0a7424 */ /* 0x000fe200078e00ff */
[----:B0-----:R-:W-:-:S09]  /*1f70*/  ULEA UR4, UR5, UR4, 0x18 ;  /* 0x0000000405047291 */ /* 0x001fd2000f8ec0ff */
[----:B------:R0:W-:Y:S04]  /*1f80*/  STS.U8 [UR4+0x43], R3 ;  /* 0x00004303ff007988 */ /* 0x0001e80008000004 */
[----:B------:R1:W-:Y:S01]  /*1f90*/  STS.U8 [UR4+0x42], R2 ;  /* 0x00004202ff007988 */ /* 0x0003e20008000004 */
[----:B0-----:R-:W-:-:S03]  /*1fa0*/  IMAD.MOV.U32 R3, RZ, RZ, 0x10 ;  /* 0x00000010ff037424 */ /* 0x001fc600078e00ff */
[----:B------:R0:W-:Y:S01]  /*1fb0*/  STS.U8 [UR4+0x45], R4 ;  /* 0x00004504ff007988 */ /* 0x0001e20008000004 */
[----:B-1----:R-:W-:-:S03]  /*1fc0*/  HFMA2 R2, -RZ, RZ, 0, 1.0669231414794921875e-05 ;  /* 0x000000b3ff027431 */ /* 0x002fc600000001ff */
[----:B------:R1:W-:Y:S01]  /*1fd0*/  STS.U8 [UR4+0x40], R5 ;  /* 0x00004005ff007988 */ /* 0x0003e20008000004 */
[----:B0-----:R-:W-:Y:S01]  /*1fe0*/  PRMT R4, R3, 0x7610, R4 ;  /* 0x0000761003047816 */ /* 0x001fe20000000004 */
[----:B------:R-:W-:Y:S02]  /*1ff0*/  IMAD.MOV.U32 R3, RZ, RZ, 0x91 ;  /* 0x00000091ff037424 */ /* 0x000fe400078e00ff */
[----:B------:R0:W-:Y:S01]  /*2000*/  STS.U8 [UR4+0x4b], R2 ;  /* 0x00004b02ff007988 */ /* 0x0001e20008000004 */
[----:B-1----:R-:W-:Y:S01]  /*2010*/  PRMT R5, R8, 0x7610, R5 ;  /* 0x0000761008057816 */ /* 0x002fe20000000005 */
[----:B------:R-:W-:Y:S02]  /*2020*/  IMAD.MOV.U32 R8, RZ, RZ, 0x98 ;  /* 0x00000098ff087424 */ /* 0x000fe400078e00ff */
[----:B------:R1:W-:Y:S04]  /*2030*/  STS.U8 [UR4+0x4c], R4 ;  /* 0x00004c04ff007988 */ /* 0x0003e80008000004 */
[----:B------:R2:W-:Y:S01]  /*2040*/  STS.U8 [UR4+0x46], R5 ;  /* 0x00004605ff007988 */ /* 0x0005e20008000004 */
[----:B0-----:R-:W-:-:S02]  /*2050*/  IMAD.MOV.U32 R2, RZ, RZ, 0x8f ;  /* 0x0000008fff027424 */ /* 0x001fc400078e00ff */
[----:B-1----:R-:W-:Y:S01]  /*2060*/  IMAD.MOV.U32 R4, RZ, RZ, 0x94 ;  /* 0x00000094ff047424 */ /* 0x002fe200078e00ff */
[----:B------:R0:W-:Y:S01]  /*2070*/  STS.U8 [UR4+0x41], R0 ;  /* 0x00004100ff007988 */ /* 0x0001e20008000004 */
[----:B--2---:R-:W-:-:S03]  /*2080*/  IMAD.MOV.U32 R5, RZ, RZ, 0x22 ;  /* 0x00000022ff057424 */ /* 0x004fc600078e00ff */
[----:B------:R1:W-:Y:S01]  /*2090*/  STS.U8 [UR4+0x4d], R3 ;  /* 0x00004d03ff007988 */ /* 0x0003e20008000004 */
[----:B0-----:R-:W-:-:S03]  /*20a0*/  IMAD.MOV.U32 R0, RZ, RZ, 0xfd ;  /* 0x000000fdff007424 */ /* 0x001fc600078e00ff */
[----:B------:R0:W-:Y:S01]  /*20b0*/  STS.U8 [UR4+0x44], R7 ;  /* 0x00004407ff007988 */ /* 0x0001e20008000004 */
[----:B-1----:R-:W-:-:S03]  /*20c0*/  IMAD.MOV.U32 R3, RZ, RZ, 0x96 ;  /* 0x00000096ff037424 */ /* 0x002fc600078e00ff */
[----:B------:R1:W-:Y:S01]  /*20d0*/  STS.U8 [UR4+0x52], R4 ;  /* 0x00005204ff007988 */ /* 0x0003e20008000004 */
[----:B0-----:R-:W-:-:S03]  /*20e0*/  MOV R7, 0x88 ;  /* 0x0000008800077802 */ /* 0x001fc60000000f00 */
[----:B------:R0:W-:Y:S01]  /*20f0*/  STS.U8 [UR4+0x4e], R5 ;  /* 0x00004e05ff007988 */ /* 0x0001e20008000004 */
[----:B-1----:R-:W-:-:S03]  /*2100*/  HFMA2 R4, -RZ, RZ, 0, 5.4836273193359375e-06 ;  /* 0x0000005cff047431 */ /* 0x002fc600000001ff */
[----:B------:R1:W-:Y:S01]  /*2110*/  STS.U8 [UR4+0x4a], R9 ;  /* 0x00004a09ff007988 */ /* 0x0003e20008000004 */
[----:B0-----:R-:W-:-:S03]  /*2120*/  PRMT R5, R2, 0x7610, R5 ;  /* 0x0000761002057816 */ /* 0x001fc60000000005 */
[----:B------:R-:W-:Y:S01]  /*2130*/  STS.U8 [UR4+0x47], R0 ;  /* 0x00004700ff007988 */ /* 0x000fe20008000004 */
[----:B------:R-:W-:Y:S01]  /*2140*/  PRMT R2, R3, 0x7610, R2 ;  /* 0x0000761003027816 */ /* 0x000fe20000000002 */
[----:B-1----:R-:W-:Y:S02]  /*2150*/  HFMA2 R9, -RZ, RZ, 0, 1.227855682373046875e-05 ;  /* 0x000000ceff097431 */ /* 0x002fe400000001ff */
[----:B------:R0:W-:Y:S01]  /*2160*/  STS.U8 [UR4+0x150], R0 ;  /* 0x00015000ff007988 */ /* 0x0001e20008000004 */
[----:B------:R-:W-:Y:S01]  /*2170*/  PRMT R3, R10, 0x7610, R3 ;  /* 0x000076100a037816 */ /* 0x000fe20000000003 */
        /* <DEDUP_REMOVED lines=8> */
[----:B-1----:R-:W-:-:S03]  /*2200*/  IMAD.MOV.U32 R5, RZ, RZ, 0x46 ;  /* 0x00000046ff057424 */ /* 0x002fc600078e00ff */
[----:B------:R1:W-:Y:S04]  /*2210*/  STS.U8 [UR4+0x55], R2 ;  /* 0x00005502ff007988 */ /* 0x0003e80008000004 */
[----:B------:R2:W-:Y:S01]  /*2220*/  STS.U8 [UR4+0x56], R3 ;  /* 0x00005603ff007988 */ /* 0x0005e20008000004 */
[----:B0-----:R-:W-:Y:S01]  /*2230*/  IMAD.MOV.U32 R0, RZ, RZ, 0xf1 ;  /* 0x000000f1ff007424 */ /* 0x001fe200078e00ff */
[----:B-1----:R-:W-:Y:S02]  /*2240*/  PRMT R2, R4, 0x7610, R2 ;  /* 0x0000761004027816 */ /* 0x002fe40000000002 */
[----:B------:R0:W-:Y:S01]  /*2250*/  STS.U8 [UR4+0x53], R9 ;  /* 0x00005309ff007988 */ /* 0x0001e20008000004 */
[----:B------:R-:W-:Y:S02]  /*2260*/  IMAD.MOV.U32 R4, RZ, RZ, 0x38 ;  /* 0x00000038ff047424 */ /* 0x000fe400078e00ff */
[----:B--2---:R-:W-:Y:S01]  /*2270*/  IMAD.MOV.U32 R3, RZ, RZ, 0x83 ;  /* 0x00000083ff037424 */ /* 0x004fe200078e00ff */
[----:B------:R1:W-:Y:S04]  /*2280*/  STS.U8 [UR4+0x57], R7 ;  /* 0x00005707ff007988 */ /* 0x0003e80008000004 */
[----:B------:R2:W-:Y:S01]  /*2290*/  STS.U8 [UR4+0x51], R8 ;  /* 0x00005108ff007988 */ /* 0x0005e20008000004 */
[----:B0-----:R-:W-:Y:S01]  /*22a0*/  PRMT R9, R10, 0x7610, R9 ;  /* 0x000076100a097816 */ /* 0x001fe20000000009 */
[----:B------:R-:W-:Y:S01]  /*22b0*/  IMAD.MOV.U32 R10, RZ, RZ, 0x2f ;  /* 0x0000002fff0a7424 */ /* 0x000fe200078e00ff */
[----:B-1----:R-:W-:Y:S01]  /*22c0*/  PRMT R7, R5, 0x7610, R7 ;  /* 0x0000761005077816 */ /* 0x002fe20000000007 */
[----:B------:R0:W-:Y:S01]  /*22d0*/  STS.U8 [UR4+0x58], R0 ;  /* 0x00005800ff007988 */ /* 0x0001e20008000004 */
[----:B------:R-:W-:-:S02]  /*22e0*/  IMAD.MOV.U32 R5, RZ, RZ, 0x5f ;  /* 0x0000005fff057424 */ /* 0x000fc400078e00ff */
[----:B--2---:R-:W-:Y:S01]  /*22f0*/  IMAD.MOV.U32 R8, RZ, RZ, 0xd2 ;  /* 0x000000d2ff087424 */ /* 0x004fe200078e00ff */
[----:B------:R1:W-:Y:S01]  /*2300*/  STS.U8 [UR4+0x5b], R2 ;  /* 0x00005b02ff007988 */ /* 0x0003e20008000004 */
[----:B0-----:R-:W-:-:S03]  /*2310*/  MOV R0, 0x40 ;  /* 0x0000004000007802 */ /* 0x001fc60000000f00 */
[----:B------:R0:W-:Y:S01]  /*2320*/  STS.U8 [UR4+0x5c], R3 ;  /* 0x00005c03ff007988 */ /* 0x0001e20008000004 */
[----:B-1----:R-:W-:-:S03]  /*2330*/  IMAD.MOV.U32 R2, RZ, RZ, 0xbe ;  /* 0x000000beff027424 */ /* 0x002fc600078e00ff */
[----:B------:R1:W-:Y:S01]  /*2340*/  STS.U8 [UR4+0x5e], R7 ;  /* 0x00005e07ff007988 */ /* 0x0003e20008000004 */
[----:B0-----:R-:W-:-:S03]  /*2350*/  HFMA2 R3, -RZ, RZ, 0, 1.156330108642578125e-05 ;  /* 0x000000c2ff037431 */ /* 0x001fc600000001ff */
[----:B------:R0:W-:Y:S01]  /*2360*/  STS.U8 [UR4+0x59], R8 ;  /* 0x00005908ff007988 */ /* 0x0001e20008000004 */
[----:B-1----:R-:W-:-:S03]  /*2370*/  PRMT R7, R10, 0x7610, R7 ;  /* 0x000076100a077816 */ /* 0x002fc60000000007 */
[----:B------:R1:W-:Y:S01]  /*2380*/  STS.U8 [UR4+0x141], R2 ;  /* 0x00014102ff007988 */ /* 0x0003e20008000004 */
[----:B------:R-:W-:Y:S01]  /*2390*/  IMAD.MOV.U32 R10, RZ, RZ, 0x89 ;  /* 0x00000089ff0a7424 */ /* 0x000fe200078e00ff */
[----:B0-----:R-:W-:Y:S02]  /*23a0*/  PRMT R8, R0, 0x7610, R8 ;  /* 0x0000761000087816 */ /* 0x001fe40000000008 */
[----:B------:R0:W-:Y:S01]  /*23b0*/  STS.U8 [UR4+0x145], R7 ;  /* 0x00014507ff007988 */ /* 0x0001e20008000004 */
[----:B------:R-:W-:Y:S01]  /*23c0*/  PRMT R0, R5, 0x7610, R0 ;  /* 0x0000761005007816 */ /* 0x000fe20000000000 */
        /* <DEDUP_REMOVED lines=11> */
[----:B-1----:R-:W-:Y:S01]  /*2480*/  PRMT R5, R2, 0x7610, R5 ;  /* 0x0000761002057816 */ /* 0x002fe20000000005 */
[----:B------:R1:W-:Y:S01]  /*2490*/  STS.U8 [UR4+0x14c], R7 ;  /* 0x00014c07ff007988 */ /* 0x0003e20008000004 */
[----:B------:R-:W-:Y:S01]  /*24a0*/  PRMT R2, R10, 0x7610, R2 ;  /* 0x000076100a027816 */ /* 0x000fe20000000002 */
[----:B------:R-:W-:Y:S02]  /*24b0*/  IMAD.MOV.U32 R10, RZ, RZ, 0x78 ;  /* 0x00000078ff0a7424 */ /* 0x000fe400078e00ff */
[----:B0-----:R-:W-:Y:S01]  /*24c0*/  IMAD.MOV.U32 R8, RZ, RZ, 0x5e ;  /* 0x0000005eff087424 */ /* 0x001fe200078e00ff */
[----:B------:R0:W-:Y:S01]  /*24d0*/  STS.U8 [UR4+0x143], R4 ;  /* 0x00014304ff007988 */ /* 0x0001e20008000004 */
[----:B-1----:R-:W-:-:S03]  /*24e0*/  HFMA2 R7, -RZ, RZ, 0, 6.377696990966796875e-06 ;  /* 0x0000006bff077431 */ /* 0x002fc600000001ff */
[----:B------:R1:W-:Y:S01]  /*24f0*/  STS.U8 [UR4+0x140], R0 ;  /* 0x00014000ff007988 */ /* 0x0003e20008000004 */
[----:B0-----:R-:W-:-:S03]  /*2500*/  HFMA2 R4, -RZ, RZ, 0, 8.94069671630859375e-07 ;  /* 0x0000000fff047431 */ /* 0x001fc600000001ff */
[----:B------:R0:W-:Y:S01]  /*2510*/  STS.U8 [UR4+0x146], R8 ;  /* 0x00014608ff007988 */ /* 0x0001e20008000004 */
[----:B-1----:R-:W-:-:S03]  /*2520*/  MOV R0, 0xbc ;  /* 0x000000bc00007802 */ /* 0x002fc60000000f00 */
[----:B------:R1:W-:Y:S01]  /*2530*/  STS.U8 [UR4+0x149], R9 ;  /* 0x00014909ff007988 */ /* 0x0003e20008000004 */
[----:B0-----:R-:W-:-:S03]  /*2540*/  PRMT R8, R10, 0x7610, R8 ;  /* 0x000076100a087816 */ /* 0x001fc60000000008 */
[----:B------:R0:W-:Y:S01]  /*2550*/  STS.U8 [UR4+0x14a], R2 ;  /* 0x00014a02ff007988 */ /* 0x0001e20008000004 */
[----:B------:R-:W-:Y:S02]  /*2560*/  IMAD.MOV.U32 R10, RZ, RZ, 0x71 ;  /* 0x00000071ff0a7424 */ /* 0x000fe400078e00ff */
[----:B-1----:R-:W-:Y:S01]  /*2570*/  IMAD.MOV.U32 R9, RZ, RZ, 0xbb ;  /* 0x000000bbff097424 */ /* 0x002fe200078e00ff */
[----:B------:R1:W-:Y:S01]  /*2580*/  STS.U8 [UR4+0x144], R3 ;  /* 0x00014403ff007988 */ /* 0x0003e20008000004 */
[----:B0-----:R-:W-:-:S03]  /*2590*/  IMAD.MOV.U32 R2, RZ, RZ, 0xd3 ;  /* 0x000000d3ff027424 */ /* 0x001fc600078e00ff */
[----:B------:R0:W-:Y:S01]  /*25a0*/  STS.U8 [UR4+0x147], R0 ;  /* 0x00014700ff007988 */ /* 0x0001e20008000004 */
[----:B-1----:R-:W-:-:S03]  /*25b0*/  IMAD.MOV.U32 R3, RZ, RZ, 0x3c ;  /* 0x0000003cff037424 */ /* 0x002fc600078e00ff */
[----:B------:R1:W-:Y:S04]  /*25c0*/  STS.U8 [UR4+0x148], R5 ;  /* 0x00014805ff007988 */ /* 0x0003e80008000004 */
[----:B------:R2:W-:Y:S01]  /*25d0*/  STS.U8 [UR4+0x14e], R8 ;  /* 0x00014e08ff007988 */ /* 0x0005e20008000004 */
[----:B0-----:R-:W-:Y:S01]  /*25e0*/  IMAD.MOV.U32 R0, RZ, RZ, 0xe7 ;  /* 0x000000e7ff007424 */ /* 0x001fe200078e00ff */
[----:B-1----:R-:W-:Y:S02]  /*25f0*/  MOV R5, 0xf0 ;  /* 0x000000f000057802 */ /* 0x002fe40000000f00 */
[----:B------:R0:W-:Y:S01]  /*2600*/  STS.U8 [UR4+0x14b], R4 ;  /* 0x00014b04ff007988 */ /* 0x0001e20008000004 */
[----:B--2---:R-:W-:-:S03]  /*2610*/  PRMT R8, R7, 0x7610, R8 ;  /* 0x0000761007087816 */ /* 0x004fc60000000008 */
[----:B------:R1:W-:Y:S01]  /*2620*/  STS.U8 [UR4+0x152], R2 ;  /* 0x00015202ff007988 */ /* 0x0003e20008000004 */
[----:B------:R-:W-:Y:S01]  /*2630*/  IMAD.MOV.U32 R7, RZ, RZ, 0x7f ;  /* 0x0000007fff077424 */ /* 0x000fe200078e00ff */
[----:B0-----:R-:W-:Y:S02]  /*2640*/  PRMT R4, R9, 0x7610, R4 ;  /* 0x0000761009047816 */ /* 0x001fe40000000004 */
[----:B------:R0:W-:Y:S01]  /*2650*/  STS.U8 [UR4+0x14d], R3 ;  /* 0x00014d03ff007988 */ /* 0x0001e20008000004 */
[----:B------:R-:W-:Y:S02]  /*2660*/  IMAD.MOV.U32 R9, RZ, RZ, 0xdf ;  /* 0x000000dfff097424 */ /* 0x000fe400078e00ff */
[----:B-1----:R-:W-:Y:S01]  /*2670*/  IMAD.MOV.U32 R2, RZ, RZ, 0xe1 ;  /* 0x000000e1ff027424 */ /* 0x002fe200078e00ff */
[----:B------:R1:W-:Y:S04]  /*2680*/  STS.U8 [UR4+0x14f], R5 ;  /* 0x00014f05ff007988 */ /* 0x0003e80008000004 */
[----:B------:R2:W-:Y:S01]  /*2690*/  STS.U8 [UR4+0x151], R0 ;  /* 0x00015100ff007988 */ /* 0x0005e20008000004 */
[----:B0-----:R-:W-:-:S02]  /*26a0*/  IMAD.MOV.U32 R3, RZ, RZ, 0xd6 ;  /* 0x000000d6ff037424 */ /* 0x001fc400078e00ff */
[----:B-1----:R-:W-:Y:S01]  /*26b0*/  IMAD.MOV.U32 R5, RZ, RZ, 0xb1 ;  /* 0x000000b1ff057424 */ /* 0x002fe200078e00ff */
[----:B------:R0:W-:Y:S01]  /*26c0*/  STS.U8 [UR4+0x154], R8 ;  /* 0x00015408ff007988 */ /* 0x0001e20008000004 */
[----:B--2---:R-:W-:-:S03]  /*26d0*/  MOV R0, 0xfe ;  /* 0x000000fe00007802 */ /* 0x004fc60000000f00 */
[----:B------:R1:W-:Y:S01]  /*26e0*/  STS.U8 [UR4+0x153], R4 ;  /* 0x00015304ff007988 */ /* 0x0003e20008000004 */
[----:B0-----:R-:W-:-:S03]  /*26f0*/  IMAD.MOV.U32 R8, RZ, RZ, 0xe2 ;  /* 0x000000e2ff087424 */ /* 0x001fc600078e00ff */
[----:B------:R0:W-:Y:S01]  /*2700*/  STS.U8 [UR4+0x155], R3 ;  /* 0x00015503ff007988 */ /* 0x0001e20008000004 */
[----:B-1----:R-:W-:Y:S01]  /*2710*/  PRMT R4, R2, 0x7610, R4 ;  /* 0x0000761002047816 */ /* 0x002fe20000000004 */
[----:B------:R-:W-:Y:S02]  /*2720*/  HFMA2 R2, -RZ, RZ, 0, 5.424022674560546875e-06 ;  /* 0x0000005bff027431 */ /* 0x000fe400000001ff */
[----:B------:R1:W-:Y:S01]  /*2730*/  STS.U8 [UR4+0x156], R5 ;  /* 0x00015605ff007988 */ /* 0x0003e20008000004 */
[----:B0-----:R-:W-:-:S03]  /*2740*/  IMAD.MOV.U32 R3, RZ, RZ, 0xa3 ;  /* 0x000000a3ff037424 */ /* 0x001fc600078e00ff */
[----:B------:R0:W-:Y:S04]  /*2750*/  STS.U8 [UR4+0x157], R7 ;  /* 0x00015707ff007988 */ /* 0x0001e80008000004 */
[----:B------:R2:W-:Y:S01]  /*2760*/  STS.U8 [UR4+0x158], R0 ;  /* 0x00015800ff007988 */ /* 0x0005e20008000004 */
[----:B-1----:R-:W-:Y:S01]  /*2770*/  IMAD.MOV.U32 R5, RZ, RZ, 0xb6 ;  /* 0x000000b6ff057424 */ /* 0x002fe200078e00ff */
[----:B0-----:R-:W-:Y:S02]  /*2780*/  PRMT R7, R10, 0x7610, R7 ;  /* 0x000076100a077816 */ /* 0x001fe40000000007 */
        /* <DEDUP_REMOVED lines=10> */
.L_x_1:
[----:B------:R-:W-:-:S13]  /*2830*/  ISETP.GT.AND P0, PT, R6, 0x5, PT ;  /* 0x000000050600780c */ /* 0x000fda0003f04270 */
[----:B------:R-:W-:Y:S05]  /*2840*/  @P0 BRA `(.L_x_4) ;  /* 0x0000001000a00947 */ /* 0x000fea0003800000 */
[----:B------:R-:W-:-:S04]  /*2850*/  MOV R3, 0xfffffffc ;  /* 0xfffffffc00037802 */ /* 0x000fc80000000f00 */
[----:B------:R-:W-:-:S05]  /*2860*/  VIADDMNMX.U32 R0, R6, R3, 0x2, PT ;  /* 0x0000000206007446 */ /* 0x000fca0003800003 */
[----:B------:R-:W-:-:S04]  /*2870*/  IMAD.SHL.U32 R0, R0, 0x4, RZ ;  /* 0x0000000400007824 */ /* 0x000fc800078e00ff */
[----:B------:R-:W0:Y:S02]  /*2880*/  LDC R2, c[0x2][R0+0x18] ;  /* 0x0080060000027b82 */ /* 0x000e240000000800 */
[----:B0-----:R-:W-:-:S04]  /*2890*/  SHF.R.S32.HI R3, RZ, 0x1f, R2 ;  /* 0x0000001fff037819 */ /* 0x001fc80000011402 */
.L_x_18:
[----:B------:R-:W-:Y:S05]  /*28a0*/  BRX R2 -0x28b0                                   (*"BRANCH_TARGETS .L_x_19,.L_x_20,.L_x_3"*) ;  /* 0xffffffd402d47949 */ /* 0x000fea000383ffff */
.L_x_20:
[----:B------:R-:W0:Y:S01]  /*28b0*/  S2UR UR5, SR_CgaCtaId ;  /* 0x00000000000579c3 */ /* 0x000e220000008800 */
[----:B------:R-:W-:Y:S01]  /*28c0*/  UMOV UR4, 0x400 ;  /* 0x0000040000047882 */ /* 0x000fe20000000000 */
[----:B------:R-:W-:Y:S02]  /*28d0*/  IMAD.MOV.U32 R0, RZ, RZ, 0x37 ;  /* 0x00000037ff007424 */ /* 0x000fe400078e00ff */
[----:B------:R-:W-:Y:S02]  /*28e0*/  HFMA2 R9, -RZ, RZ, 0, 9.000301361083984375e-06 ;  /* 0x00000097ff097431 */ /* 0x000fe400000001ff */
[----:B------:R-:W-:Y:S02]  /*28f0*/  IMAD.MOV.U32 R2, RZ, RZ, 0x3f ;  /* 0x0000003fff027424 */ /* 0x000fe400078e00ff */
[----:B------:R-:W-:Y:S02]  /*2900*/  HFMA2 R3, -RZ, RZ, 0, 1.2457370758056640625e-05 ;  /* 0x000000d1ff037431 */ /* 0x000fe400000001ff */
[----:B------:R-:W-:-:S02]  /*2910*/  IMAD.MOV.U32 R4, RZ, RZ, 0x95 ;  /* 0x00000095ff047424 */ /* 0x000fc400078e00ff */
[----:B------:R-:W-:Y:S02]  /*2920*/  IMAD.MOV.U32 R7, RZ, RZ, 0xbc ;  /* 0x000000bcff077424 */ /* 0x000fe400078e00ff */
[----:B------:R-:W-:Y:S02]  /*2930*/  IMAD.MOV.U32 R8, RZ, RZ, 0xcd ;  /* 0x000000cdff087424 */ /* 0x000fe400078e00ff */
[----:B------:R-:W-:Y:S02]  /*2940*/  IMAD.MOV.U32 R5, RZ, RZ, 0x5b ;  /* 0x0000005bff057424 */ /* 0x000fe400078e00ff */
[----:B------:R-:W-:Y:S01]  /*2950*/  IMAD.MOV.U32 R10, RZ, RZ, 0x91 ;  /* 0x00000091ff0a7424 */ /* 0x000fe200078e00ff */
[----:B0-----:R-:W-:-:S09]  /*2960*/  ULEA UR4, UR5, UR4, 0x18 ;  /* 0x0000000405047291 */ /* 0x001fd2000f8ec0ff */
[----:B------:R-:W-:Y:S04]  /*2970*/  STS.U8 [UR4+0xa0], R0 ;  /* 0x0000a000ff007988 */ /* 0x000fe80008000004 */
[----:B------:R0:W-:Y:S04]  /*2980*/  STS.U8 [UR4+0x1b9], R0 ;  /* 0x0001b900ff007988 */ /* 0x0001e80008000004 */
[----:B------:R-:W-:Y:S01]  /*2990*/  STS.U8 [UR4+0xa1], R2 ;  /* 0x0000a102ff007988 */ /* 0x000fe20008000004 */
[----:B0-----:R-:W-:-:S03]  /*29a0*/  MOV R0, 0xcf ;  /* 0x000000cf00007802 */ /* 0x001fc60000000f00 */
[----:B------:R0:W-:Y:S04]  /*29b0*/  STS.U8 [UR4+0x1a6], R2 ;  /* 0x0001a602ff007988 */ /* 0x0001e80008000004 */
[----:B------:R-:W-:Y:S04]  /*29c0*/  STS.U8 [UR4+0xa4], R4 ;  /* 0x0000a404ff007988 */ /* 0x000fe80008000004 */
[----:B------:R1:W-:Y:S01]  /*29d0*/  STS.U8 [UR4+0x1b8], R4 ;  /* 0x0001b804ff007988 */ /* 0x0003e20008000004 */
[----:B0-----:R-:W-:-:S03]  /*29e0*/  IMAD.MOV.U32 R2, RZ, RZ, 0x90 ;  /* 0x00000090ff027424 */ /* 0x001fc600078e00ff */
[----:B------:R0:W-:Y:S01]  /*29f0*/  STS.U8 [UR4+0xa6], R0 ;  /* 0x0000a600ff007988 */ /* 0x0001e20008000004 */
[----:B-1----:R-:W-:-:S03]  /*2a00*/  IMAD.MOV.U32 R4, RZ, RZ, 0xdc ;  /* 0x000000dcff047424 */ /* 0x002fc600078e00ff */
[----:B------:R1:W-:Y:S01]  /*2a10*/  STS.U8 [UR4+0xaa], R9 ;  /* 0x0000aa09ff007988 */ /* 0x0003e20008000004 */
[----:B0-----:R-:W-:-:S03]  /*2a20*/  IMAD.MOV.U32 R0, RZ, RZ, 0xfc ;  /* 0x000000fcff007424 */ /* 0x001fc600078e00ff */
[----:B------:R0:W-:Y:S01]  /*2a30*/  STS.U8 [UR4+0xa5], R7 ;  /* 0x0000a507ff007988 */ /* 0x0001e20008000004 */
[----:B-1----:R-:W-:-:S03]  /*2a40*/  IMAD.MOV.U32 R9, RZ, RZ, 0xab ;  /* 0x000000abff097424 */ /* 0x002fc600078e00ff */
[----:B------:R1:W-:Y:S01]  /*2a50*/  STS.U8 [UR4+0xa8], R2 ;  /* 0x0000a802ff007988 */ /* 0x0003e20008000004 */
[----:B0-----:R-:W-:-:S03]  /*2a60*/  MOV R7, 0xbe ;  /* 0x000000be00077802 */ /* 0x001fc60000000f00 */
[----:B------:R-:W-:Y:S04]  /*2a70*/  STS.U8 [UR4+0xac], R4 ;  /* 0x0000ac04ff007988 */ /* 0x000fe80008000004 */
[----:B------:R0:W-:Y:S01]  /*2a80*/  STS.U8 [UR4+0x1bb], R4 ;  /* 0x0001bb04ff007988 */ /* 0x0001e20008000004 */
[----:B-1----:R-:W-:-:S03]  /*2a90*/  IMAD.MOV.U32 R2, RZ, RZ, 0xf2 ;  /* 0x000000f2ff027424 */ /* 0x002fc600078e00ff */
[----:B------:R-:W-:Y:S04]  /*2aa0*/  STS.U8 [UR4+0xad], R0 ;  /* 0x0000ad00ff007988 */ /* 0x000fe80008000004 */
[----:B------:R1:W-:Y:S01]  /*2ab0*/  STS.U8 [UR4+0x1a8], R0 ;  /* 0x0001a800ff007988 */ /* 0x0003e20008000004 */
[----:B0-----:R-:W-:Y:S01]  /*2ac0*/  PRMT R4, R9, 0x7610, R4 ;  /* 0x0000761009047816 */ /* 0x001fe20000000004 */
[----:B------:R-:W-:Y:S02]  /*2ad0*/  IMAD.MOV.U32 R9, RZ, RZ, 0x9e ;  /* 0x0000009eff097424 */ /* 0x000fe400078e00ff */
[----:B------:R0:W-:Y:S01]  /*2ae0*/  STS.U8 [UR4+0xa7], R8 ;  /* 0x0000a708ff007988 */ /* 0x0001e20008000004 */
[----:B-1----:R-:W-:-:S03]  /*2af0*/  IMAD.MOV.U32 R0, RZ, RZ, 0x14 ;  /* 0x00000014ff007424 */ /* 0x002fc600078e00ff */
[----:B------:R1:W-:Y:S01]  /*2b00*/  STS.U8 [UR4+0xa3], R5 ;  /* 0x0000a305ff007988 */ /* 0x0003e20008000004 */
[----:B0-----:R-:W-:-:S03]  /*2b10*/  IMAD.MOV.U32 R8, RZ, RZ, 0x61 ;  /* 0x00000061ff087424 */ /* 0x001fc600078e00ff */
[----:B------:R0:W-:Y:S01]  /*2b20*/  STS.U8 [UR4+0xae], R7 ;  /* 0x0000ae07ff007988 */ /* 0x0001e20008000004 */
[----:B-1----:R-:W-:-:S03]  /*2b30*/  IMAD.MOV.U32 R5, RZ, RZ, 0x87 ;  /* 0x00000087ff057424 */ /* 0x002fc600078e00ff */
[----:B------:R1:W-:Y:S01]  /*2b40*/  STS.U8 [UR4+0xb0], R2 ;  /* 0x0000b002ff007988 */ /* 0x0003e20008000004 */
[----:B0-----:R-:W-:-:S03]  /*2b50*/  PRMT R7, R0, 0x7610, R7 ;  /* 0x0000761000077816 */ /* 0x001fc60000000007 */
[----:B------:R0:W-:Y:S01]  /*2b60*/  STS.U8 [UR4+0xaf], R8 ;  /* 0x0000af08ff007988 */ /* 0x0001e20008000004 */
[----:B------:R-:W-:Y:S01]  /*2b70*/  IMAD.MOV.U32 R0, RZ, RZ, 0x2a ;  /* 0x0000002aff007424 */ /* 0x000fe200078e00ff */
[----:B-1----:R-:W-:Y:S01]  /*2b80*/  PRMT R2, R9, 0x7610, R2 ;  /* 0x0000761009027816 */ /* 0x002fe20000000002 */
[----:B------:R-:W-:Y:S01]  /*2b90*/  IMAD.MOV.U32 R9, RZ, RZ, 0x3c ;  /* 0x0000003cff097424 */ /* 0x000fe200078e00ff */
[----:B------:R-:W-:Y:S01]  /*2ba0*/  STS.U8 [UR4+0xa2], R3 ;  /* 0x0000a203ff007988 */ /* 0x000fe20008000004 */
[----:B0-----:R-:W-:-:S03]  /*2bb0*/  MOV R8, 0x5d ;  /* 0x0000005d00087802 */ /* 0x001fc60000000f00 */
[----:B------:R0:W-:Y:S04]  /*2bc0*/  STS.U8 [UR4+0x1a1], R3 ;  /* 0x0001a103ff007988 */ /* 0x0001e80008000004 */
[----:B------:R1:W-:Y:S01]  /*2bd0*/  STS.U8 [UR4+0xa9], R5 ;  /* 0x0000a905ff007988 */ /* 0x0003e20008000004 */
[----:B0-----:R-:W-:-:S03]  /*2be0*/  IMAD.MOV.U32 R3, RZ, RZ, 0xb2 ;  /* 0x000000b2ff037424 */ /* 0x001fc600078e00ff */
[----:B------:R0:W-:Y:S01]  /*2bf0*/  STS.U8 [UR4+0xb4], R7 ;  /* 0x0000b407ff007988 */ /* 0x0001e20008000004 */
[----:B-1----:R-:W-:-:S03]  /*2c00*/  HFMA2 R5, -RZ, RZ, 0, 1.2576580047607421875e-05 ;  /* 0x000000d3ff057431 */ /* 0x002fc600000001ff */
[----:B------:R1:W-:Y:S01]  /*2c10*/  STS.U8 [UR4+0xb6], R8 ;  /* 0x0000b608ff007988 */ /* 0x0003e20008000004 */
[----:B0-----:R-:W-:-:S03]  /*2c20*/  IMAD.MOV.U32 R7, RZ, RZ, 0x6d ;  /* 0x0000006dff077424 */ /* 0x001fc600078e00ff */
[----:B------:R0:W-:Y:S01]  /*2c30*/  STS.U8 [UR4+0xb9], R9 ;  /* 0x0000b909ff007988 */ /* 0x0001e20008000004 */
[----:B-1----:R-:W-:-:S03]  /*2c40*/  MOV R8, 0xa2 ;  /* 0x000000a200087802 */ /* 0x002fc60000000f00 */
[----:B------:R1:W-:Y:S01]  /*2c50*/  STS.U8 [UR4+0xab], R3 ;  /* 0x0000ab03ff007988 */ /* 0x0003e20008000004 */
[----:B0-----:R-:W-:-:S03]  /*2c60*/  HFMA2 R9, -RZ, RZ, 0, 1.180171966552734375e-05 ;  /* 0x000000c6ff097431 */ /* 0x001fc600000001ff */
        /* <DEDUP_REMOVED lines=12> */
[----:B0-----:R-:W-:-:S03]  /*2d30*/  HFMA2 R4, -RZ, RZ, 0, 3.397464752197265625e-06 ;  /* 0x00000039ff047431 */ /* 0x001fc600000001ff */
[----:B------:R0:W-:Y:S01]  /*2d40*/  STS.U8 [UR4+0xbb], R5 ;  /* 0x0000bb05ff007988 */ /* 0x0001e20008000004 */
[----:B-1----:R-:W-:-:S03]  /*2d50*/  IMAD.MOV.U32 R0, RZ, RZ, 0x47 ;  /* 0x00000047ff007424 */ /* 0x002fc600078e00ff */
[----:B------:R1:W-:Y:S04]  /*2d60*/  STS.U8 [UR4+0xbf], R7 ;  /* 0x0000bf07ff007988 */ /* 0x0003e80008000004 */
[----:B------:R2:W-:Y:S01]  /*2d70*/  STS.U8 [UR4+0xbd], R2 ;  /* 0x0000bd02ff007988 */ /* 0x0005e20008000004 */
[----:B0-----:R-:W-:Y:S02]  /*2d80*/  PRMT R5, R9, 0x7610, R5 ;  /* 0x0000761009057816 */ /* 0x001fe40000000005 */
[----:B------:R-:W-:Y:S01]  /*2d90*/  PRMT R9, R10, 0x7610, R9 ;  /* 0x000076100a097816 */ /* 0x000fe20000000009 */
[----:B-1----:R-:W-:Y:S01]  /*2da0*/  IMAD.MOV.U32 R7, RZ, RZ, 0x7e ;  /* 0x0000007eff077424 */ /* 0x002fe200078e00ff */
[----:B------:R0:W-:Y:S01]  /*2db0*/  STS.U8 [UR4+0xb8], R3 ;  /* 0x0000b803ff007988 */ /* 0x0001e20008000004 */
[----:B------:R-:W-:-:S02]  /*2dc0*/  IMAD.MOV.U32 R10, RZ, RZ, 0xe5 ;  /* 0x000000e5ff0a7424 */ /* 0x000fc400078e00ff */
[----:B--2---:R-:W-:Y:S01]  /*2dd0*/  IMAD.MOV.U32 R2, RZ, RZ, 0xb3 ;  /* 0x000000b3ff027424 */ /* 0x004fe200078e00ff */
[----:B------:R1:W-:Y:S01]  /*2de0*/  STS.U8 [UR4+0xbc], R0 ;  /* 0x0000bc00ff007988 */ /* 0x0003e20008000004 */
[----:B0-----:R-:W-:-:S03]  /*2df0*/  IMAD.MOV.U32 R3, RZ, RZ, 0xe6 ;  /* 0x000000e6ff037424 */ /* 0x001fc600078e00ff */
[----:B------:R0:W-:Y:S01]  /*2e00*/  STS.U8 [UR4+0xba], R4 ;  /* 0x0000ba04ff007988 */ /* 0x0001e20008000004 */
[----:B-1----:R-:W-:-:S03]  /*2e10*/  MOV R0, 0xd7 ;  /* 0x000000d700007802 */ /* 0x002fc60000000f00 */
[----:B------:R1:W-:Y:S04]  /*2e20*/  STS.U8 [UR4+0x1a2], R8 ;  /* 0x0001a208ff007988 */ /* 0x0003e80008000004 */
[----:B------:R2:W-:Y:S01]  /*2e30*/  STS.U8 [UR4+0x1a7], R7 ;  /* 0x0001a707ff007988 */ /* 0x0005e20008000004 */
[----:B0-----:R-:W-:-:S03]  /*2e40*/  IMAD.MOV.U32 R4, RZ, RZ, 0x63 ;  /* 0x00000063ff047424 */ /* 0x001fc600078e00ff */
[----:B------:R0:W-:Y:S01]  /*2e50*/  STS.U8 [UR4+0x1a5], R9 ;  /* 0x0001a509ff007988 */ /* 0x0001e20008000004 */
[----:B-1----:R-:W-:Y:S01]  /*2e60*/  PRMT R8, R2, 0x7610, R8 ;  /* 0x0000761002087816 */ /* 0x002fe20000000008 */
[----:B------:R-:W-:Y:S02]  /*2e70*/  IMAD.MOV.U32 R2, RZ, RZ, 0x7b ;  /* 0x0000007bff027424 */ /* 0x000fe400078e00ff */
[----:B--2---:R-:W-:Y:S01]  /*2e80*/  IMAD.MOV.U32 R7, RZ, RZ, 0xe3 ;  /* 0x000000e3ff077424 */ /* 0x004fe200078e00ff */
[----:B------:R1:W-:Y:S01]  /*2e90*/  STS.U8 [UR4+0x1a0], R3 ;  /* 0x0001a003ff007988 */ /* 0x0003e20008000004 */
[----:B0-----:R-:W-:-:S03]  /*2ea0*/  IMAD.MOV.U32 R9, RZ, RZ, 0xdb ;  /* 0x000000dbff097424 */ /* 0x001fc600078e00ff */
[----:B------:R0:W-:Y:S04]  /*2eb0*/  STS.U8 [UR4+0x1a4], R5 ;  /* 0x0001a405ff007988 */ /* 0x0001e80008000004 */
[----:B------:R2:W-:Y:S01]  /*2ec0*/  STS.U8 [UR4+0x1aa], R0 ;  /* 0x0001aa00ff007988 */ /* 0x0005e20008000004 */
[----:B-1----:R-:W-:Y:S02]  /*2ed0*/  IMAD.MOV.U32 R3, RZ, RZ, 0xf6 ;  /* 0x000000f6ff037424 */ /* 0x002fe400078e00ff */
[----:B0-----:R-:W-:Y:S01]  /*2ee0*/  HFMA2 R5, -RZ, RZ, 0, 1.4364719390869140625e-05 ;  /* 0x000000f1ff057431 */ /* 0x001fe200000001ff */
[----:B------:R0:W-:Y:S01]  /*2ef0*/  STS.U8 [UR4+0x1a3], R4 ;  /* 0x0001a304ff007988 */ /* 0x0001e20008000004 */
[----:B--2---:R-:W-:-:S03]  /*2f00*/  PRMT R0, R7, 0x7610, R0 ;  /* 0x0000761007007816 */ /* 0x004fc60000000000 */
[----:B------:R1:W-:Y:S01]  /*2f10*/  STS.U8 [UR4+0x1ab], R8 ;  /* 0x0001ab08ff007988 */ /* 0x0003e20008000004 */
[----:B------:R-:W-:Y:S01]  /*2f20*/  PRMT R7, R9, 0x7610, R7 ;  /* 0x0000761009077816 */ /* 0x000fe20000000007 */
[----:B------:R-:W-:Y:S02]  /*2f30*/  IMAD.MOV.U32 R9, RZ, RZ, 0x96 ;  /* 0x00000096ff097424 */ /* 0x000fe400078e00ff */
[----:B0-----:R-:W-:Y:S01]  /*2f40*/  IMAD.MOV.U32 R4, RZ, RZ, 0xff ;  /* 0x000000ffff047424 */ /* 0x001fe200078e00ff */
[----:B------:R0:W-:Y:S01]  /*2f50*/  STS.U8 [UR4+0x1ad], R3 ;  /* 0x0001ad03ff007988 */ /* 0x0001e20008000004 */
[----:B-1----:R-:W-:-:S03]  /*2f60*/  MOV R8, 0x4b ;  /* 0x0000004b00087802 */ /* 0x002fc60000000f00 */
[----:B------:R1:W-:Y:S01]  /*2f70*/  STS.U8 [UR4+0x1a9], R10 ;  /* 0x0001a90aff007988 */ /* 0x0003e20008000004 */
[----:B0-----:R-:W-:-:S03]  /*2f80*/  HFMA2 R3, -RZ, RZ, 0, 1.16825103759765625e-05 ;  /* 0x000000c4ff037431 */ /* 0x001fc600000001ff */
[----:B------:R0:W-:Y:S01]  /*2f90*/  STS.U8 [UR4+0x1ac], R2 ;  /* 0x0001ac02ff007988 */ /* 0x0001e20008000004 */
[----:B-1----:R-:W-:-:S03]  /*2fa0*/  IMAD.MOV.U32 R10, RZ, RZ, 0x62 ;  /* 0x00000062ff0a7424 */ /* 0x002fc600078e00ff */
[----:B------:R1:W-:Y:S04]  /*2fb0*/  STS.U8 [UR4+0x1ae], R5 ;  /* 0x0001ae05ff007988 */ /* 0x0003e80008000004 */
[----:B------:R2:W-:Y:S01]  /*2fc0*/  STS.U8 [UR4+0x1af], R4 ;  /* 0x0001af04ff007988 */ /* 0x0005e20008000004 */
[----:B0-----:R-:W-:-:S03]  /*2fd0*/  IMAD.MOV.U32 R2, RZ, RZ, 0x31 ;  /* 0x00000031ff027424 */ /* 0x001fc600078e00ff */
[----:B------:R0:W-:Y:S01]  /*2fe0*/  STS.U8 [UR4+0x1b0], R0 ;  /* 0x0001b000ff007988 */ /* 0x0001e20008000004 */
[----:B-1----:R-:W-:-:S03]  /*2ff0*/  MOV R5, 0xae ;  /* 0x000000ae00057802 */ /* 0x002fc60000000f00 */
[----:B------:R1:W-:Y:S01]  /*3000*/  STS.U8 [UR4+0x1b1], R7 ;  /* 0x0001b107ff007988 */ /* 0x0003e20008000004 */
[----:B--2---:R-:W-:-:S03]  /*3010*/  IMAD.MOV.U32 R4, RZ, RZ, 0xa5 ;  /* 0x000000a5ff047424 */ /* 0x004fc600078e00ff */
[----:B------:R2:W-:Y:S01]  /*3020*/  STS.U8 [UR4+0x1b3], R8 ;  /* 0x0001b308ff007988 */ /* 0x0005e20008000004 */
[----:B0-----:R-:W-:Y:S02]  /*3030*/  IMAD.MOV.U32 R0, RZ, RZ, 0x41 ;  /* 0x00000041ff007424 */ /* 0x001fe400078e00ff */
[----:B-1----:R-:W-:Y:S01]  /*3040*/  IMAD.MOV.U32 R7, RZ, RZ, 0x6e ;  /* 0x0000006eff077424 */ /* 0x002fe200078e00ff */
[----:B------:R0:W-:Y:S01]  /*3050*/  STS.U8 [UR4+0x1b4], R9 ;  /* 0x0001b409ff007988 */ /* 0x0001e20008000004 */
[----:B--2---:R-:W-:-:S03]  /*3060*/  IMAD.MOV.U32 R8, RZ, RZ, 0x57 ;  /* 0x00000057ff087424 */ /* 0x004fc600078e00ff */
[----:B------:R0:W-:Y:S04]  /*3070*/  STS.U8 [UR4+0x1b5], R2 ;  /* 0x0001b502ff007988 */ /* 0x0001e80008000004 */
[----:B------:R0:W-:Y:S04]  /*3080*/  STS.U8 [UR4+0x1b6], R10 ;  /* 0x0001b60aff007988 */ /* 0x0001e80008000004 */
        /* <DEDUP_REMOVED lines=8> */
.L_x_19:
[----:B------:R-:W0:Y:S01]  /*3110*/  S2UR UR5, SR_CgaCtaId ;  /* 0x00000000000579c3 */ /* 0x000e220000008800 */
[----:B------:R-:W-:Y:S01]  /*3120*/  UMOV UR4, 0x400 ;  /* 0x0000040000047882 */ /* 0x000fe20000000000 */
[----:B------:R-:W-:Y:S02]  /*3130*/  IMAD.MOV.U32 R0, RZ, RZ, 0x7 ;  /* 0x00000007ff007424 */ /* 0x000fe400078e00ff */
[----:B------:R-:W-:Y:S02]  /*3140*/  HFMA2 R4, -RZ, RZ, 0, 1.1444091796875e-05 ;  /* 0x000000c0ff047431 */ /* 0x000fe400000001ff */
        /* <DEDUP_REMOVED lines=9> */
[----:B------:R0:W-:Y:S04]  /*31e0*/  STS.U8 [UR4+0x80], R0 ;  /* 0x00008000ff007988 */ /* 0x0001e80008000004 */
[----:B------:R1:W-:Y:S01]  /*31f0*/  STS.U8 [UR4+0x81], R2 ;  /* 0x00008102ff007988 */ /* 0x0003e20008000004 */
[----:B0-----:R-:W-:-:S03]  /*3200*/  PRMT R0, R7, 0x7610, R0 ;  /* 0x0000761007007816 */ /* 0x001fc60000000000 */
[----:B------:R0:W-:Y:S01]  /*3210*/  STS.U8 [UR4+0x82], R4 ;  /* 0x00008204ff007988 */ /* 0x0001e20008000004 */
[----:B------:R-:W-:Y:S02]  /*3220*/  MOV R7, 0x63 ;  /* 0x0000006300077802 */ /* 0x000fe40000000f00 */
[----:B-1----:R-:W-:Y:S01]  /*3230*/  PRMT R2, R9, 0x7610, R2 ;  /* 0x0000761009027816 */ /* 0x002fe20000000002 */
[----:B------:R-:W-:Y:S01]  /*3240*/  HFMA2 R9, -RZ, RZ, 0, 1.323223114013671875e-05 ;  /* 0x000000deff097431 */ /* 0x000fe200000001ff */
        /* <DEDUP_REMOVED lines=11> */
[----:B0-----:R-:W-:-:S03]  /*3300*/  MOV R8, 0xfe ;  /* 0x000000fe00087802 */ /* 0x001fc60000000f00 */
[----:B------:R0:W-:Y:S01]  /*3310*/  STS.U8 [UR4+0x88], R2 ;  /* 0x00008802ff007988 */ /* 0x0001e20008000004 */
[----:B-1----:R-:W-:-:S03]  /*3320*/  HFMA2 R0, -RZ, RZ, 0, 9.119510650634765625e-06 ;  /* 0x00000099ff007431 */ /* 0x002fc600000001ff */
[----:B------:R1:W-:Y:S01]  /*3330*/  STS.U8 [UR4+0x84], R5 ;  /* 0x00008405ff007988 */ /* 0x0003e20008000004 */
[----:B0-----:R-:W-:-:S03]  /*3340*/  PRMT R2, R7, 0x7610, R2 ;  /* 0x0000761007027816 */ /* 0x001fc60000000002 */
[----:B------:R0:W-:Y:S01]  /*3350*/  STS.U8 [UR4+0x89], R3 ;  /* 0x00008903ff007988 */ /* 0x0001e20008000004 */
[----:B------:R-:W-:Y:S02]  /*3360*/  PRMT R7, R8, 0x7610, R7 ;  /* 0x0000761008077816 */ /* 0x000fe40000000007 */
[----:B------:R-:W-:Y:S01]  /*3370*/  PRMT R8, R9, 0x7610, R8 ;  /* 0x0000761009087816 */ /* 0x000fe20000000008 */
[----:B-1----:R-:W-:Y:S01]  /*3380*/  IMAD.MOV.U32 R5, RZ, RZ, 0x31 ;  /* 0x00000031ff057424 */ /* 0x002fe200078e00ff */
[----:B------:R1:W-:Y:S01]  /*3390*/  STS.U8 [UR4+0x8d], R2 ;  /* 0x00008d02ff007988 */ /* 0x0003e20008000004 */
[----:B------:R-:W-:Y:S02]  /*33a0*/  IMAD.MOV.U32 R9, RZ, RZ, 0x77 ;  /* 0x00000077ff097424 */ /* 0x000fe400078e00ff */
[----:B0-----:R-:W-:Y:S01]  /*33b0*/  IMAD.MOV.U32 R3, RZ, RZ, 0xe3 ;  /* 0x000000e3ff037424 */ /* 0x001fe200078e00ff */
[----:B------:R0:W-:Y:S04]  /*33c0*/  STS.U8 [UR4+0x8c], R5 ;  /* 0x00008c05ff007988 */ /* 0x0001e80008000004 */
[----:B------:R2:W-:Y:S01]  /*33d0*/  STS.U8 [UR4+0x8f], R8 ;  /* 0x00008f08ff007988 */ /* 0x0005e20008000004 */
[----:B-1----:R-:W-:Y:S01]  /*33e0*/  PRMT R2, R10, 0x7610, R2 ;  /* 0x000076100a027816 */ /* 0x002fe20000000002 */
[----:B------:R-:W-:Y:S01]  /*33f0*/  IMAD.MOV.U32 R10, RZ, RZ, 0x11 ;  /* 0x00000011ff0a7424 */ /* 0x000fe200078e00ff */
[----:B0-----:R-:W-:Y:S01]  /*3400*/  PRMT R5, R0, 0x7610, R5 ;  /* 0x0000761000057816 */ /* 0x001fe20000000005 */
[----:B------:R-:W-:Y:S01]  /*3410*/  IMAD.MOV.U32 R0, RZ, RZ, 0xb8 ;  /* 0x000000b8ff007424 */ /* 0x000fe200078e00ff */
[----:B------:R0:W-:Y:S01]  /*3420*/  STS.U8 [UR4+0x90], R3 ;  /* 0x00009003ff007988 */ /* 0x0001e20008000004 */
[----:B--2---:R-:W-:-:S03]  /*3430*/  IMAD.MOV.U32 R8, RZ, RZ, 0x7c ;  /* 0x0000007cff087424 */ /* 0x004fc600078e00ff */
[----:B------:R-:W-:Y:S02]  /*3440*/  STS.U8 [UR4+0x95], R0 ;  /* 0x00009500ff007988 */ /* 0x000fe40008000004 */
[----:B0-----:R-:W-:Y:S02]  /*3450*/  PRMT R3, R8, 0x7610, R3 ;  /* 0x0000761008037816 */ /* 0x001fe40000000003 */
[----:B------:R0:W-:Y:S01]  /*3460*/  STS.U8 [UR4+0x184], R0 ;  /* 0x00018400ff007988 */ /* 0x0001e20008000004 */
[----:B------:R-:W-:-:S03]  /*3470*/  IMAD.MOV.U32 R8, RZ, RZ, 0xd9 ;  /* 0x000000d9ff087424 */ /* 0x000fc600078e00ff */
[----:B------:R1:W-:Y:S01]  /*3480*/  STS.U8 [UR4+0x8a], R4 ;  /* 0x00008a04ff007988 */ /* 0x0003e20008000004 */
[----:B0-----:R-:W-:-:S03]  /*3490*/  IMAD.MOV.U32 R0, RZ, RZ, 0x20 ;  /* 0x00000020ff007424 */ /* 0x001fc600078e00ff */
[----:B------:R0:W-:Y:S01]  /*34a0*/  STS.U8 [UR4+0x8e], R7 ;  /* 0x00008e07ff007988 */ /* 0x0001e20008000004 */
[----:B-1----:R-:W-:-:S03]  /*34b0*/  IMAD.MOV.U32 R4, RZ, RZ, 0xa5 ;  /* 0x000000a5ff047424 */ /* 0x002fc600078e00ff */
[----:B------:R1:W-:Y:S01]  /*34c0*/  STS.U8 [UR4+0x94], R2 ;  /* 0x00009402ff007988 */ /* 0x0003e20008000004 */
[----:B0-----:R-:W-:-:S03]  /*34d0*/  MOV R7, 0xb4 ;  /* 0x000000b400077802 */ /* 0x001fc60000000f00 */
[----:B------:R0:W-:Y:S01]  /*34e0*/  STS.U8 [UR4+0x97], R3 ;  /* 0x00009703ff007988 */ /* 0x0001e20008000004 */
[----:B-1----:R-:W-:-:S03]  /*34f0*/  HFMA2 R2, -RZ, RZ, 0, 8.70227813720703125e-06 ;  /* 0x00000092ff027431 */ /* 0x002fc600000001ff */
[----:B------:R1:W-:Y:S01]  /*3500*/  STS.U8 [UR4+0x91], R4 ;  /* 0x00009104ff007988 */ /* 0x0003e20008000004 */
[----:B0-----:R-:W-:-:S03]  /*3510*/  PRMT R3, R0, 0x7610, R3 ;  /* 0x0000761000037816 */ /* 0x001fc60000000003 */
[----:B------:R0:W-:Y:S01]  /*3520*/  STS.U8 [UR4+0x93], R9 ;  /* 0x00009309ff007988 */ /* 0x0001e20008000004 */
[----:B------:R-:W-:Y:S01]  /*3530*/  IMAD.MOV.U32 R0, RZ, RZ, 0x2e ;  /* 0x0000002eff007424 */ /* 0x000fe200078e00ff */
[----:B-1----:R-:W-:Y:S02]  /*3540*/  PRMT R4, R10, 0x7610, R4 ;  /* 0x000076100a047816 */ /* 0x002fe40000000004 */
[----:B------:R1:W-:Y:S01]  /*3550*/  STS.U8 [UR4+0x96], R7 ;  /* 0x00009607ff007988 */ /* 0x0003e20008000004 */
[----:B------:R-:W-:Y:S02]  /*3560*/  IMAD.MOV.U32 R10, RZ, RZ, 0x9e ;  /* 0x0000009eff0a7424 */ /* 0x000fe400078e00ff */
[----:B0-----:R-:W-:Y:S01]  /*3570*/  IMAD.MOV.U32 R9, RZ, RZ, 0x23 ;  /* 0x00000023ff097424 */ /* 0x001fe200078e00ff */
[----:B------:R0:W-:Y:S01]  /*3580*/  STS.U8 [UR4+0x92], R5 ;  /* 0x00009205ff007988 */ /* 0x0001e20008000004 */
[----:B-1----:R-:W-:-:S03]  /*3590*/  MOV R7, 0x89 ;  /* 0x0000008900077802 */ /* 0x002fc60000000f00 */
        /* <DEDUP_REMOVED lines=8> */
[----:B-1----:R-:W-:Y:S01]  /*3620*/  PRMT R4, R7, 0x7610, R4 ;  /* 0x0000761007047816 */ /* 0x002fe20000000004 */
[----:B------:R-:W-:Y:S02]  /*3630*/  HFMA2 R7, -RZ, RZ, 0, 5.4836273193359375e-06 ;  /* 0x0000005cff077431 */ /* 0x000fe400000001ff */
[----:B------:R-:W-:Y:S01]  /*3640*/  STS.U8 [UR4+0x9f], R0 ;  /* 0x00009f00ff007988 */ /* 0x000fe20008000004 */
[----:B0-----:R-:W-:-:S03]  /*3650*/  MOV R9, 0x4f ;  /* 0x0000004f00097802 */ /* 0x001fc60000000f00 */
[----:B------:R0:W-:Y:S04]  /*3660*/  STS.U8 [UR4+0x182], R0 ;  /* 0x00018200ff007988 */ /* 0x0001e80008000004 */
[----:B------:R1:W-:Y:S04]  /*3670*/  STS.U8 [UR4+0x99], R5 ;  /* 0x00009905ff007988 */ /* 0x0003e80008000004 */
[----:B------:R2:W-:Y:S01]  /*3680*/  STS.U8 [UR4+0x181], R2 ;  /* 0x00018102ff007988 */ /* 0x0005e20008000004 */
[----:B0-----:R-:W-:Y:S02]  /*3690*/  PRMT R0, R3, 0x7610, R0 ;  /* 0x0000761003007816 */ /* 0x001fe40000000000 */
[----:B------:R-:W-:Y:S01]  /*36a0*/  PRMT R3, R9, 0x7610, R3 ;  /* 0x0000761009037816 */ /* 0x000fe20000000003 */
[----:B-1----:R-:W-:Y:S01]  /*36b0*/  IMAD.MOV.U32 R5, RZ, RZ, 0x85 ;  /* 0x00000085ff057424 */ /* 0x002fe200078e00ff */
[----:B------:R0:W-:Y:S01]  /*36c0*/  STS.U8 [UR4+0x9b], R8 ;  /* 0x00009b08ff007988 */ /* 0x0001e20008000004 */
[----:B------:R-:W-:Y:S01]  /*36d0*/  IMAD.MOV.U32 R9, RZ, RZ, 0x15 ;  /* 0x00000015ff097424 */ /* 0x000fe200078e00ff */
[----:B--2---:R-:W-:-:S02]  /*36e0*/  PRMT R2, R11, 0x7610, R2 ;  /* 0x000076100b027816 */ /* 0x004fc40000000002 */
[----:B------:R1:W-:Y:S01]  /*36f0*/  STS.U8 [UR4+0x9e], R4 ;  /* 0x00009e04ff007988 */ /* 0x0003e20008000004 */
[----:B------:R-:W-:-:S03]  /*3700*/  IMAD.MOV.U32 R11, RZ, RZ, 0x73 ;  /* 0x00000073ff0b7424 */ /* 0x000fc600078e00ff */
[----:B------:R2:W-:Y:S01]  /*3710*/  STS.U8 [UR4+0x183], R7 ;  /* 0x00018307ff007988 */ /* 0x0005e20008000004 */
[----:B0-----:R-:W-:-:S03]  /*3720*/  IMAD.MOV.U32 R8, RZ, RZ, 0x6d ;  /* 0x0000006dff087424 */ /* 0x001fc600078e00ff */
[----:B------:R0:W-:Y:S01]  /*3730*/  STS.U8 [UR4+0x180], R5 ;  /* 0x00018005ff007988 */ /* 0x0001e20008000004 */
[----:B-1----:R-:W-:-:S03]  /*3740*/  IMAD.MOV.U32 R4, RZ, RZ, 0xda ;  /* 0x000000daff047424 */ /* 0x002fc600078e00ff */
[----:B------:R1:W-:Y:S01]  /*3750*/  STS.U8 [UR4+0x188], R3 ;  /* 0x00018803ff007988 */ /* 0x0003e20008000004 */
[----:B--2---:R-:W-:-:S03]  /*3760*/  IMAD.MOV.U32 R7, RZ, RZ, 0x42 ;  /* 0x00000042ff077424 */ /* 0x004fc600078e00ff */
[----:B------:R2:W-:Y:S01]  /*3770*/  STS.U8 [UR4+0x18a], R2 ;  /* 0x00018a02ff007988 */ /* 0x0005e20008000004 */
[----:B0-----:R-:W-:Y:S01]  /*3780*/  PRMT R5, R10, 0x7610, R5 ;  /* 0x000076100a057816 */ /* 0x001fe20000000005 */
[----:B------:R-:W-:Y:S02]  /*3790*/  IMAD.MOV.U32 R10, RZ, RZ, 0x2a ;  /* 0x0000002aff0a7424 */ /* 0x000fe400078e00ff */
[----:B------:R0:W-:Y:S01]  /*37a0*/  STS.U8 [UR4+0x187], R0 ;  /* 0x00018700ff007988 */ /* 0x0001e20008000004 */
[----:B-1----:R-:W-:Y:S02]  /*37b0*/  HFMA2 R3, -RZ, RZ, 0, 4.88758087158203125e-06 ;  /* 0x00000052ff037431 */ /* 0x002fe400000001ff */
[----:B--2---:R-:W-:Y:S01]  /*37c0*/  IMAD.MOV.U32 R2, RZ, RZ, 0x9a ;  /* 0x0000009aff027424 */ /* 0x004fe200078e00ff */
[----:B------:R1:W-:Y:S01]  /*37d0*/  STS.U8 [UR4+0x185], R8 ;  /* 0x00018508ff007988 */ /* 0x0003e20008000004 */
[----:B0-----:R-:W-:-:S03]  /*37e0*/  IMAD.MOV.U32 R0, RZ, RZ, 0x54 ;  /* 0x00000054ff007424 */ /* 0x001fc600078e00ff */
[----:B------:R0:W-:Y:S04]  /*37f0*/  STS.U8 [UR4+0x186], R4 ;  /* 0x00018604ff007988 */ /* 0x0001e80008000004 */
[----:B------:R2:W-:Y:S01]  /*3800*/  STS.U8 [UR4+0x18b], R7 ;  /* 0x00018b07ff007988 */ /* 0x0005e20008000004 */
[----:B-1----:R-:W-:-:S03]  /*3810*/  HFMA2 R8, -RZ, RZ, 0, 7.8678131103515625e-06 ;  /* 0x00000084ff087431 */ /* 0x002fc600000001ff */
[----:B------:R1:W-:Y:S01]  /*3820*/  STS.U8 [UR4+0x189], R5 ;  /* 0x00018905ff007988 */ /* 0x0003e20008000004 */
[----:B0-----:R-:W-:Y:S02]  /*3830*/  PRMT R4, R9, 0x7610, R4 ;  /* 0x0000761009047816 */ /* 0x001fe40000000004 */
[----:B------:R-:W-:Y:S01]  /*3840*/  PRMT R9, R10, 0x7610, R9 ;  /* 0x000076100a097816 */ /* 0x000fe20000000009 */
[----:B------:R0:W-:Y:S01]  /*3850*/  STS.U8 [UR4+0x194], R3 ;  /* 0x00019403ff007988 */ /* 0x0001e20008000004 */
[----:B--2---:R-:W-:Y:S01]  /*3860*/  PRMT R7, R2, 0x7610, R7 ;  /* 0x0000761002077816 */ /* 0x004fe20000000007 */
[----:B------:R-:W-:Y:S01]  /*3870*/  IMAD.MOV.U32 R2, RZ, RZ, 0x29 ;  /* 0x00000029ff027424 */ /* 0x000fe200078e00ff */
[----:B-1----:R-:W-:Y:S01]  /*3880*/  PRMT R5, R0, 0x7610, R5 ;  /* 0x0000761000057816 */ /* 0x002fe20000000005 */
[----:B------:R-:W-:Y:S01]  /*3890*/  IMAD.MOV.U32 R10, RZ, RZ, 0x4d ;  /* 0x0000004dff0a7424 */ /* 0x000fe200078e00ff */
[----:B------:R-:W-:Y:S01]  /*38a0*/  MOV R0, 0xa8 ;  /* 0x000000a800007802 */ /* 0x000fe20000000f00 */
[----:B------:R1:W-:Y:S01]  /*38b0*/  STS.U8 [UR4+0x18d], R4 ;  /* 0x00018d04ff007988 */ /* 0x0003e20008000004 */
[----:B0-----:R-:W-:-:S03]  /*38c0*/  HFMA2 R3, -RZ, RZ, 0, 1.2695789337158203125e-05 ;  /* 0x000000d5ff037431 */ /* 0x001fc600000001ff */
[----:B------:R0:W-:Y:S01]  /*38d0*/  STS.U8 [UR4+0x193], R2 ;  /* 0x00019302ff007988 */ /* 0x0001e20008000004 */
[----:B-1----:R-:W-:-:S03]  /*38e0*/  IMAD.MOV.U32 R4, RZ, RZ, 0xa4 ;  /* 0x000000a4ff047424 */ /* 0x002fc600078e00ff */
[----:B------:R1:W-:Y:S01]  /*38f0*/  STS.U8 [UR4+0x18c], R8 ;  /* 0x00018c08ff007988 */ /* 0x0003e20008000004 */
[----:B0-----:R-:W-:-:S03]  /*3900*/  IMAD.MOV.U32 R2, RZ, RZ, 0xe4 ;  /* 0x000000e4ff027424 */ /* 0x001fc600078e00ff */
[----:B------:R0:W-:Y:S04]  /*3910*/  STS.U8 [UR4+0x18e], R9 ;  /* 0x00018e09ff007988 */ /* 0x0001e80008000004 */
[----:B------:R2:W-:Y:S01]  /*3920*/  STS.U8 [UR4+0x190], R0 ;  /* 0x00019000ff007988 */ /* 0x0005e20008000004 */
[----:B-1----:R-:W-:-:S03]  /*3930*/  MOV R8, 0x49 ;  /* 0x0000004900087802 */ /* 0x002fc60000000f00 */
[----:B------:R1:W-:Y:S01]  /*3940*/  STS.U8 [UR4+0x191], R10 ;  /* 0x0001910aff007988 */ /* 0x0003e20008000004 */
[----:B0-----:R-:W-:Y:S02]  /*3950*/  IMAD.MOV.U32 R9, RZ, RZ, 0x39 ;  /* 0x00000039ff097424 */ /* 0x001fe400078e00ff */
[----:B--2---:R-:W-:Y:S01]  /*3960*/  IMAD.MOV.U32 R0, RZ, RZ, 0xaa ;  /* 0x000000aaff007424 */ /* 0x004fe200078e00ff */
        /* <DEDUP_REMOVED lines=9> */
[----:B------:R-:W-:Y:S02]  /*3a00*/  PRMT R2, R3, 0x7610, R2 ;  /* 0x0000761003027816 */ /* 0x000fe40000000002 */
[----:B------:R-:W-:Y:S01]  /*3a10*/  PRMT R3, R10, 0x7610, R3 ;  /* 0x000076100a037816 */ /* 0x000fe20000000003 */
[----:B0-----:R-:W-:Y:S01]  /*3a20*/  IMAD.MOV.U32 R5, RZ, RZ, 0x55 ;  /* 0x00000055ff057424 */ /* 0x001fe200078e00ff */
        /* <DEDUP_REMOVED lines=10> */
.L_x_4:
[----:B------:R-:W-:-:S05]  /*3ad0*/  IMAD.MOV.U32 R3, RZ, RZ, -0x6 ;  /* 0xfffffffaff037424 */ /* 0x000fca00078e00ff */
[----:B------:R-:W-:-:S04]  /*3ae0*/  VIADDMNMX.U32 R0, R6, R3, 0x2, PT ;  /* 0x0000000206007446 */ /* 0x000fc80003800003 */
[----:B------:R-:W-:-:S04]  /*3af0*/  SHF.L.U32 R0, R0, 0x2, RZ ;  /* 0x0000000200007819 */ /* 0x000fc800000006ff */
[----:B------:R-:W0:Y:S02]  /*3b00*/  LDC R2, c[0x2][R0+0x24] ;  /* 0x0080090000027b82 */ /* 0x000e240000000800 */
[----:B0-----:R-:W-:-:S04]  /*3b10*/  SHF.R.S32.HI R3, RZ, 0x1f, R2 ;  /* 0x0000001fff037819 */ /* 0x001fc80000011402 */
.L_x_22:
[----:B------:R-:W-:Y:S05]  /*3b20*/  BRX R2 -0x3b30                                   (*"BRANCH_TARGETS .L_x_23,.L_x_24,.L_x_3"*) ;  /* 0xffffffc402347949 */ /* 0x000fea000383ffff */
.L_x_24:
[----:B------:R-:W0:Y:S01]  /*3b30*/  S2UR UR5, SR_CgaCtaId ;  /* 0x00000000000579c3 */ /* 0x000e220000008800 */
[----:B------:R-:W-:Y:S01]  /*3b40*/  UMOV UR4, 0x400 ;  /* 0x0000040000047882 */ /* 0x000fe20000000000 */
[----:B------:R-:W-:Y:S01]  /*3b50*/  IMAD.MOV.U32 R0, RZ, RZ, 0xcb ;  /* 0x000000cbff007424 */ /* 0x000fe200078e00ff */
[----:B------:R-:W-:Y:S01]  /*3b60*/  MOV R9, 0x51 ;  /* 0x0000005100097802 */ /* 0x000fe20000000f00 */
[----:B------:R-:W-:Y:S02]  /*3b70*/  IMAD.MOV.U32 R7, RZ, RZ, 0xa9 ;  /* 0x000000a9ff077424 */ /* 0x000fe400078e00ff */
[----:B------:R-:W-:Y:S02]  /*3b80*/  HFMA2 R3, -RZ, RZ, 0, 1.049041748046875e-05 ;  /* 0x000000b0ff037431 */ /* 0x000fe400000001ff */
[----:B------:R-:W-:Y:S02]  /*3b90*/  IMAD.MOV.U32 R2, RZ, RZ, 0x59 ;  /* 0x00000059ff027424 */ /* 0x000fe400078e00ff */
        /* <DEDUP_REMOVED lines=10> */
[----:B------:R-:W-:Y:S02]  /*3c40*/  IMAD.MOV.U32 R9, RZ, RZ, 0x2c ;  /* 0x0000002cff097424 */ /* 0x000fe400078e00ff */
[----:B-1----:R-:W-:Y:S01]  /*3c50*/  IMAD.MOV.U32 R7, RZ, RZ, 0x7a ;  /* 0x0000007aff077424 */ /* 0x002fe200078e00ff */
[----:B------:R1:W-:Y:S04]  /*3c60*/  STS.U8 [UR4+0xe2], R4 ;  /* 0x0000e204ff007988 */ /* 0x0003e80008000004 */
[----:B------:R2:W-:Y:S01]  /*3c70*/  STS.U8 [UR4+0xe6], R8 ;  /* 0x0000e608ff007988 */ /* 0x0005e20008000004 */
[----:B0-----:R-:W-:Y:S01]  /*3c80*/  PRMT R2, R10, 0x7610, R2 ;  /* 0x000076100a027816 */ /* 0x001fe20000000002 */
[----:B------:R-:W-:-:S02]  /*3c90*/  IMAD.MOV.U32 R10, RZ, RZ, 0x8e ;  /* 0x0000008eff0a7424 */ /* 0x000fc400078e00ff */
[----:B------:R0:W-:Y:S01]  /*3ca0*/  STS.U8 [UR4+0xe4], R5 ;  /* 0x0000e405ff007988 */ /* 0x0001e20008000004 */
[----:B-1----:R-:W-:Y:S02]  /*3cb0*/  IMAD.MOV.U32 R4, RZ, RZ, 0xf5 ;  /* 0x000000f5ff047424 */ /* 0x002fe400078e00ff */
[----:B--2---:R-:W-:Y:S01]  /*3cc0*/  IMAD.MOV.U32 R8, RZ, RZ, 0x75 ;  /* 0x00000075ff087424 */ /* 0x004fe200078e00ff */
[----:B------:R1:W-:Y:S01]  /*3cd0*/  STS.U8 [UR4+0xe7], R0 ;  /* 0x0000e700ff007988 */ /* 0x0003e20008000004 */
[----:B0-----:R-:W-:-:S03]  /*3ce0*/  HFMA2 R5, -RZ, RZ, 0, 1.4007091522216796875e-05 ;  /* 0x000000ebff057431 */ /* 0x001fc600000001ff */
[----:B------:R-:W-:Y:S04]  /*3cf0*/  STS.U8 [UR4+0xe3], R3 ;  /* 0x0000e303ff007988 */ /* 0x000fe80008000004 */
[----:B------:R0:W-:Y:S01]  /*3d00*/  STS.U8 [UR4+0x1f2], R3 ;  /* 0x0001f203ff007988 */ /* 0x0001e20008000004 */
[----:B-1----:R-:W-:Y:S02]  /*3d10*/  PRMT R0, R7, 0x7610, R0 ;  /* 0x0000761007007816 */ /* 0x002fe40000000000 */
[----:B------:R-:W-:Y:S01]  /*3d20*/  PRMT R7, R8, 0x7610, R7 ;  /* 0x0000761008077816 */ /* 0x000fe20000000007 */
[----:B------:R-:W-:Y:S01]  /*3d30*/  STS.U8 [UR4+0xe8], R2 ;  /* 0x0000e802ff007988 */ /* 0x000fe20008000004 */
[----:B------:R-:W-:Y:S01]  /*3d40*/  IMAD.MOV.U32 R8, RZ, RZ, 0xae ;  /* 0x000000aeff087424 */ /* 0x000fe200078e00ff */
[----:B0-----:R-:W-:-:S02]  /*3d50*/  PRMT R3, R4, 0x7610, R3 ;  /* 0x0000761004037816 */ /* 0x001fc40000000003 */
[----:B------:R0:W-:Y:S01]  /*3d60*/  STS.U8 [UR4+0x1ee], R2 ;  /* 0x0001ee02ff007988 */ /* 0x0001e20008000004 */
[----:B------:R-:W-:-:S03]  /*3d70*/  IMAD.MOV.U32 R4, RZ, RZ, 0x16 ;  /* 0x00000016ff047424 */ /* 0x000fc600078e00ff */
[----:B------:R-:W-:Y:S01]  /*3d80*/  STS.U8 [UR4+0xe9], R3 ;  /* 0x0000e903ff007988 */ /* 0x000fe20008000004 */
[----:B0-----:R-:W-:Y:S01]  /*3d90*/  PRMT R2, R9, 0x7610, R2 ;  /* 0x0000761009027816 */ /* 0x001fe20000000002 */
[----:B------:R-:W-:Y:S02]  /*3da0*/  IMAD.MOV.U32 R9, RZ, RZ, 0xd5 ;  /* 0x000000d5ff097424 */ /* 0x000fe400078e00ff */
[----:B------:R0:W-:Y:S04]  /*3db0*/  STS.U8 [UR4+0x1e7], R3 ;  /* 0x0001e703ff007988 */ /* 0x0001e80008000004 */
[----:B------:R-:W-:Y:S04]  /*3dc0*/  STS.U8 [UR4+0xeb], R5 ;  /* 0x0000eb05ff007988 */ /* 0x000fe80008000004 */
[----:B------:R1:W-:Y:S01]  /*3dd0*/  STS.U8 [UR4+0x1eb], R5 ;  /* 0x0001eb05ff007988 */ /* 0x0003e20008000004 */
[----:B0-----:R-:W-:-:S03]  /*3de0*/  MOV R3, 0xd7 ;  /* 0x000000d700037802 */ /* 0x001fc60000000f00 */
[----:B------:R-:W-:Y:S04]  /*3df0*/  STS.U8 [UR4+0xea], R4 ;  /* 0x0000ea04ff007988 */ /* 0x000fe80008000004 */
[----:B------:R0:W-:Y:S01]  /*3e00*/  STS.U8 [UR4+0x1ef], R4 ;  /* 0x0001ef04ff007988 */ /* 0x0001e20008000004 */
[----:B-1----:R-:W-:Y:S02]  /*3e10*/  PRMT R5, R8, 0x7610, R5 ;  /* 0x0000761008057816 */ /* 0x002fe40000000005 */
[----:B------:R-:W-:Y:S01]  /*3e20*/  PRMT R8, R9, 0x7610, R8 ;  /* 0x0000761009087816 */ /* 0x000fe20000000008 */
[----:B------:R-:W-:Y:S01]  /*3e30*/  STS.U8 [UR4+0xee], R2 ;  /* 0x0000ee02ff007988 */ /* 0x000fe20008000004 */
[----:B------:R-:W-:-:S03]  /*3e40*/  IMAD.MOV.U32 R9, RZ, RZ, 0xad ;  /* 0x000000adff097424 */ /* 0x000fc600078e00ff */
[----:B------:R1:W-:Y:S01]  /*3e50*/  STS.U8 [UR4+0x1f0], R2 ;  /* 0x0001f002ff007988 */ /* 0x0003e20008000004 */
[----:B0-----:R-:W-:-:S03]  /*3e60*/  IMAD.MOV.U32 R4, RZ, RZ, 0x4f ;  /* 0x0000004fff047424 */ /* 0x001fc600078e00ff */
[----:B------:R-:W-:Y:S01]  /*3e70*/  STS.U8 [UR4+0xec], R0 ;  /* 0x0000ec00ff007988 */ /* 0x000fe20008000004 */
[----:B-1----:R-:W-:-:S03]  /*3e80*/  IMAD.MOV.U32 R2, RZ, RZ, 0xe7 ;  /* 0x000000e7ff027424 */ /* 0x002fc600078e00ff */
[----:B------:R0:W-:Y:S04]  /*3e90*/  STS.U8 [UR4+0x1e5], R0 ;  /* 0x0001e500ff007988 */ /* 0x0001e80008000004 */
[----:B------:R1:W-:Y:S01]  /*3ea0*/  STS.U8 [UR4+0xef], R3 ;  /* 0x0000ef03ff007988 */ /* 0x0003e20008000004 */
[----:B0-----:R-:W-:-:S03]  /*3eb0*/  HFMA2 R0, -RZ, RZ, 0, 1.3887882232666015625e-05 ;  /* 0x000000e9ff007431 */ /* 0x001fc600000001ff */
[----:B------:R0:W-:Y:S01]  /*3ec0*/  STS.U8 [UR4+0xf0], R4 ;  /* 0x0000f004ff007988 */ /* 0x0001e20008000004 */
[----:B-1----:R-:W-:-:S03]  /*3ed0*/  PRMT R3, R2, 0x7610, R3 ;  /* 0x0000761002037816 */ /* 0x002fc60000000003 */
[----:B------:R1:W-:Y:S01]  /*3ee0*/  STS.U8 [UR4+0xf2], R8 ;  /* 0x0000f208ff007988 */ /* 0x0003e20008000004 */
[----:B------:R-:W-:Y:S01]  /*3ef0*/  PRMT R2, R9, 0x7610, R2 ;  /* 0x0000761009027816 */ /* 0x000fe20000000002 */
[----:B------:R-:W-:Y:S01]  /*3f00*/  IMAD.MOV.U32 R9, RZ, RZ, 0x50 ;  /* 0x00000050ff097424 */ /* 0x000fe200078e00ff */
[----:B0-----:R-:W-:Y:S01]  /*3f10*/  MOV R4, 0xe8 ;  /* 0x000000e800047802 */ /* 0x001fe20000000f00 */
[----:B------:R0:W-:Y:S01]  /*3f20*/  STS.U8 [UR4+0xf1], R5 ;  /* 0x0000f105ff007988 */ /* 0x0001e20008000004 */
[----:B-1----:R-:W-:-:S03]  /*3f30*/  IMAD.MOV.U32 R8, RZ, RZ, 0xd6 ;  /* 0x000000d6ff087424 */ /* 0x002fc600078e00ff */
[----:B------:R1:W-:Y:S01]  /*3f40*/  STS.U8 [UR4+0xed], R7 ;  /* 0x0000ed07ff007988 */ /* 0x0003e20008000004 */
[----:B0-----:R-:W-:-:S03]  /*3f50*/  IMAD.MOV.U32 R5, RZ, RZ, 0x74 ;  /* 0x00000074ff057424 */ /* 0x001fc600078e00ff */
[----:B------:R-:W-:Y:S01]  /*3f60*/  STS.U8 [UR4+0xf3], R0 ;  /* 0x0000f300ff007988 */ /* 0x000fe20008000004 */
[----:B-1----:R-:W-:-:S03]  /*3f70*/  IMAD.MOV.U32 R7, RZ, RZ, 0xe6 ;  /* 0x000000e6ff077424 */ /* 0x002fc600078e00ff */
[----:B------:R0:W-:Y:S04]  /*3f80*/  STS.U8 [UR4+0x1f5], R0 ;  /* 0x0001f500ff007988 */ /* 0x0001e80008000004 */
[----:B------:R1:W-:Y:S01]  /*3f90*/  STS.U8 [UR4+0xf5], R3 ;  /* 0x0000f503ff007988 */ /* 0x0003e20008000004 */
[----:B0-----:R-:W-:-:S03]  /*3fa0*/  IMAD.MOV.U32 R0, RZ, RZ, 0xf4 ;  /* 0x000000f4ff007424 */ /* 0x001fc600078e00ff */
[----:B------:R0:W-:Y:S01]  /*3fb0*/  STS.U8 [UR4+0xf7], R4 ;  /* 0x0000f704ff007988 */ /* 0x0001e20008000004 */
[----:B-1----:R-:W-:-:S03]  /*3fc0*/  HFMA2 R3, -RZ, RZ, 0, 1.394748687744140625e-05 ;  /* 0x000000eaff037431 */ /* 0x002fc600000001ff */
[----:B------:R1:W-:Y:S01]  /*3fd0*/  STS.U8 [UR4+0xf9], R8 ;  /* 0x0000f908ff007988 */ /* 0x0003e20008000004 */
[----:B0-----:R-:W-:-:S03]  /*3fe0*/  MOV R4, 0x12 ;  /* 0x0000001200047802 */ /* 0x001fc60000000f00 */
        /* <DEDUP_REMOVED lines=8> */
[----:B0-----:R-:W-:-:S03]  /*4070*/  PRMT R0, R8, 0x7610, R0 ;  /* 0x0000761008007816 */ /* 0x001fc60000000000 */
[----:B------:R-:W-:Y:S01]  /*4080*/  STS.U8 [UR4+0xf6], R2 ;  /* 0x0000f602ff007988 */ /* 0x000fe20008000004 */
[----:B------:R-:W-:Y:S02]  /*4090*/  IMAD.MOV.U32 R8, RZ, RZ, 0xf7 ;  /* 0x000000f7ff087424 */ /* 0x000fe400078e00ff */
[----:B-1----:R-:W-:Y:S01]  /*40a0*/  IMAD.MOV.U32 R4, RZ, RZ, 0xfb ;  /* 0x000000fbff047424 */ /* 0x002fe200078e00ff */
[----:B------:R0:W-:Y:S04]  /*40b0*/  STS.U8 [UR4+0x1fc], R2 ;  /* 0x0001fc02ff007988 */ /* 0x0001e80008000004 */
[----:B------:R1:W-:Y:S04]  /*40c0*/  STS.U8 [UR4+0xfb], R3 ;  /* 0x0000fb03ff007988 */ /* 0x0003e80008000004 */
[----:B------:R2:W-:Y:S01]  /*40d0*/  STS.U8 [UR4+0xfd], R9 ;  /* 0x0000fd09ff007988 */ /* 0x0005e20008000004 */
[----:B0-----:R-:W-:-:S02]  /*40e0*/  IMAD.MOV.U32 R2, RZ, RZ, 0x58 ;  /* 0x00000058ff027424 */ /* 0x001fc400078e00ff */
[----:B-1----:R-:W-:Y:S01]  /*40f0*/  IMAD.MOV.U32 R3, RZ, RZ, 0x90 ;  /* 0x00000090ff037424 */ /* 0x002fe200078e00ff */
[----:B------:R0:W-:Y:S01]  /*4100*/  STS.U8 [UR4+0x1e1], R5 ;  /* 0x0001e105ff007988 */ /* 0x0001e20008000004 */
[----:B--2---:R-:W-:-:S03]  /*4110*/  IMAD.MOV.U32 R9, RZ, RZ, 0xf3 ;  /* 0x000000f3ff097424 */ /* 0x004fc600078e00ff */
[----:B------:R1:W-:Y:S01]  /*4120*/  STS.U8 [UR4+0xfc], R7 ;  /* 0x0000fc07ff007988 */ /* 0x0003e20008000004 */
[----:B0-----:R-:W-:-:S03]  /*4130*/  MOV R5, 0x8b ;  /* 0x0000008b00057802 */ /* 0x001fc60000000f00 */
[----:B------:R0:W-:Y:S01]  /*4140*/  STS.U8 [UR4+0x1e2], R0 ;  /* 0x0001e200ff007988 */ /* 0x0001e20008000004 */
[----:B-1----:R-:W-:-:S03]  /*4150*/  HFMA2 R7, -RZ, RZ, 0, 3.635883331298828125e-06 ;  /* 0x0000003dff077431 */ /* 0x002fc600000001ff */
[----:B------:R-:W-:Y:S01]  /*4160*/  STS.U8 [UR4+0xfe], R2 ;  /* 0x0000fe02ff007988 */ /* 0x000fe20008000004 */
[----:B0-----:R-:W-:-:S03]  /*4170*/  PRMT R0, R4, 0x7610, R0 ;  /* 0x0000761004007816 */ /* 0x001fc60000000000 */
[----:B------:R0:W-:Y:S01]  /*4180*/  STS.U8 [UR4+0x1f1], R2 ;  /* 0x0001f102ff007988 */ /* 0x0001e20008000004 */
[----:B------:R-:W-:Y:S01]  /*4190*/  PRMT R4, R5, 0x7610, R4 ;  /* 0x0000761005047816 */ /* 0x000fe20000000004 */
[----:B------:R-:W-:Y:S02]  /*41a0*/  IMAD.MOV.U32 R5, RZ, RZ, 0xfa ;  /* 0x000000faff057424 */ /* 0x000fe400078e00ff */
[----:B------:R1:W-:Y:S01]  /*41b0*/  STS.U8 [UR4+0x1e3], R3 ;  /* 0x0001e303ff007988 */ /* 0x0003e20008000004 */
[----:B0-----:R-:W-:-:S03]  /*41c0*/  PRMT R2, R9, 0x7610, R2 ;  /* 0x0000761009027816 */ /* 0x001fc60000000002 */
[----:B------:R0:W-:Y:S01]  /*41d0*/  STS.U8 [UR4+0x1e8], R8 ;  /* 0x0001e808ff007988 */ /* 0x0001e20008000004 */
[----:B------:R-:W-:Y:S02]  /*41e0*/  IMAD.MOV.U32 R9, RZ, RZ, 0x1b ;  /* 0x0000001bff097424 */ /* 0x000fe400078e00ff */
[----:B-1----:R-:W-:Y:S01]  /*41f0*/  IMAD.MOV.U32 R3, RZ, RZ, 0x7d ;  /* 0x0000007dff037424 */ /* 0x002fe200078e00ff */
[----:B------:R1:W-:Y:S01]  /*4200*/  STS.U8 [UR4+0x1e4], R7 ;  /* 0x0001e407ff007988 */ /* 0x0003e20008000004 */
[----:B0-----:R-:W-:-:S03]  /*4210*/  HFMA2 R8, -RZ, RZ, 0, 7.808208465576171875e-06 ;  /* 0x00000083ff087431 */ /* 0x001fc600000001ff */
[----:B------:R0:W-:Y:S01]  /*4220*/  STS.U8 [UR4+0x1e9], R2 ;  /* 0x0001e902ff007988 */ /* 0x0001e20008000004 */
[----:B-1----:R-:W-:-:S03]  /*4230*/  IMAD.MOV.U32 R7, RZ, RZ, 0xcf ;  /* 0x000000cfff077424 */ /* 0x002fc600078e00ff */
[----:B------:R1:W-:Y:S04]  /*4240*/  STS.U8 [UR4+0x1ea], R0 ;  /* 0x0001ea00ff007988 */ /* 0x0003e80008000004 */
[----:B------:R2:W-:Y:S01]  /*4250*/  STS.U8 [UR4+0x1ed], R4 ;  /* 0x0001ed04ff007988 */ /* 0x0005e20008000004 */
[----:B0-----:R-:W-:-:S03]  /*4260*/  MOV R2, 0xd8 ;  /* 0x000000d800027802 */ /* 0x001fc60000000f00 */
[----:B------:R0:W-:Y:S01]  /*4270*/  STS.U8 [UR4+0x1f3], R3 ;  /* 0x0001f303ff007988 */ /* 0x0001e20008000004 */
[----:B-1----:R-:W-:-:S03]  /*4280*/  IMAD.MOV.U32 R0, RZ, RZ, 0x6c ;  /* 0x0000006cff007424 */ /* 0x002fc600078e00ff */
[----:B------:R1:W-:Y:S01]  /*4290*/  STS.U8 [UR4+0x1f4], R5 ;  /* 0x0001f405ff007988 */ /* 0x0003e20008000004 */
[----:B--2---:R-:W-:Y:S02]  /*42a0*/  IMAD.MOV.U32 R4, RZ, RZ, 0x36 ;  /* 0x00000036ff047424 */ /* 0x004fe400078e00ff */
        /* <DEDUP_REMOVED lines=11> */
.L_x_23:
[----:B------:R-:W0:Y:S01]  /*4360*/  S2UR UR5, SR_CgaCtaId ;  /* 0x00000000000579c3 */ /* 0x000e220000008800 */
[----:B------:R-:W-:Y:S01]  /*4370*/  UMOV UR4, 0x400 ;  /* 0x0000040000047882 */ /* 0x000fe20000000000 */
[----:B------:R-:W-:Y:S01]  /*4380*/  IMAD.MOV.U32 R0, RZ, RZ, 0x1f ;  /* 0x0000001fff007424 */ /* 0x000fe200078e00ff */
[----:B------:R-:W-:Y:S01]  /*4390*/  MOV R7, 0x7b ;  /* 0x0000007b00077802 */ /* 0x000fe20000000f00 */
[----:B------:R-:W-:Y:S02]  /*43a0*/  IMAD.MOV.U32 R9, RZ, RZ, 0x76 ;  /* 0x00000076ff097424 */ /* 0x000fe400078e00ff */
[----:B------:R-:W-:Y:S02]  /*43b0*/  HFMA2 R2, -RZ, RZ, 0, 2.682209014892578125e-06 ;  /* 0x0000002dff027431 */ /* 0x000fe400000001ff */
        /* <DEDUP_REMOVED lines=11> */
[----:B------:R-:W-:Y:S02]  /*4470*/  IMAD.MOV.U32 R9, RZ, RZ, 0xec ;  /* 0x000000ecff097424 */ /* 0x000fe400078e00ff */
[----:B-1----:R-:W-:Y:S01]  /*4480*/  IMAD.MOV.U32 R7, RZ, RZ, 0x7f ;  /* 0x0000007fff077424 */ /* 0x002fe200078e00ff */
[----:B------:R1:W-:Y:S01]  /*4490*/  STS.U8 [UR4+0xc1], R2 ;  /* 0x0000c102ff007988 */ /* 0x0003e20008000004 */
[----:B0-----:R-:W-:-:S03]  /*44a0*/  MOV R8, 0xc ;  /* 0x0000000c00087802 */ /* 0x001fc60000000f00 */
        /* <DEDUP_REMOVED lines=8> */
[----:B------:R-:W-:Y:S01]  /*4530*/  IMAD.MOV.U32 R9, RZ, RZ, 0x3b ;  /* 0x0000003bff097424 */ /* 0x000fe200078e00ff */
[----:B------:R1:W-:Y:S01]  /*4540*/  STS.U8 [UR4+0xc8], R2 ;  /* 0x0000c802ff007988 */ /* 0x0003e20008000004 */
[----:B0-----:R-:W-:-:S03]  /*4550*/  IMAD.MOV.U32 R4, RZ, RZ, 0x49 ;  /* 0x00000049ff047424 */ /* 0x001fc600078e00ff */
[----:B------:R0:W-:Y:S01]  /*4560*/  STS.U8 [UR4+0xcd], R7 ;  /* 0x0000cd07ff007988 */ /* 0x0001e20008000004 */
[----:B-1----:R-:W-:-:S03]  /*4570*/  IMAD.MOV.U32 R2, RZ, RZ, 0x6f ;  /* 0x0000006fff027424 */ /* 0x002fc600078e00ff */
[----:B------:R1:W-:Y:S01]  /*4580*/  STS.U8 [UR4+0xc2], R3 ;  /* 0x0000c203ff007988 */ /* 0x0003e20008000004 */
[----:B0-----:R-:W-:-:S03]  /*4590*/  IMAD.MOV.U32 R7, RZ, RZ, 0x29 ;  /* 0x00000029ff077424 */ /* 0x001fc600078e00ff */
[----:B------:R0:W-:Y:S01]  /*45a0*/  STS.U8 [UR4+0xcb], R5 ;  /* 0x0000cb05ff007988 */ /* 0x0001e20008000004 */
[----:B-1----:R-:W-:-:S03]  /*45b0*/  HFMA2 R3, -RZ, RZ, 0, 1.370906829833984375e-06 ;  /* 0x00000017ff037431 */ /* 0x002fc600000001ff */
[----:B------:R1:W-:Y:S01]  /*45c0*/  STS.U8 [UR4+0xca], R4 ;  /* 0x0000ca04ff007988 */ /* 0x0003e20008000004 */
[----:B0-----:R-:W-:-:S03]  /*45d0*/  PRMT R5, R9, 0x7610, R5 ;  /* 0x0000761009057816 */ /* 0x001fc60000000005 */
[----:B------:R0:W-:Y:S01]  /*45e0*/  STS.U8 [UR4+0xce], R2 ;  /* 0x0000ce02ff007988 */ /* 0x0001e20008000004 */
[----:B------:R-:W-:Y:S01]  /*45f0*/  MOV R9, 0x9d ;  /* 0x0000009d00097802 */ /* 0x000fe20000000f00 */
[----:B-1----:R-:W-:Y:S02]  /*4600*/  HFMA2 R4, -RZ, RZ, 0, 9.596347808837890625e-06 ;  /* 0x000000a1ff047431 */ /* 0x002fe400000001ff */
        /* <DEDUP_REMOVED lines=14> */
[----:B-1----:R-:W-:-:S03]  /*46f0*/  PRMT R3, R11, 0x7610, R3 ;  /* 0x000076100b037816 */ /* 0x002fc60000000003 */
[----:B------:R1:W-:Y:S01]  /*4700*/  STS.U8 [UR4+0xcf], R8 ;  /* 0x0000cf08ff007988 */ /* 0x0003e20008000004 */
[----:B0-----:R-:W-:-:S03]  /*4710*/  IMAD.MOV.U32 R7, RZ, RZ, 0xbb ;  /* 0x000000bbff077424 */ /* 0x001fc600078e00ff */
[----:B------:R0:W-:Y:S01]  /*4720*/  STS.U8 [UR4+0xd8], R4 ;  /* 0x0000d804ff007988 */ /* 0x0001e20008000004 */
[----:B-1----:R-:W-:Y:S01]  /*4730*/  PRMT R8, R10, 0x7610, R8 ;  /* 0x000076100a087816 */ /* 0x002fe20000000008 */
[----:B------:R-:W-:Y:S02]  /*4740*/  IMAD.MOV.U32 R10, RZ, RZ, 0xb1 ;  /* 0x000000b1ff0a7424 */ /* 0x000fe400078e00ff */
[----:B------:R1:W-:Y:S01]  /*4750*/  STS.U8 [UR4+0xd2], R5 ;  /* 0x0000d205ff007988 */ /* 0x0003e20008000004 */
[----:B0-----:R-:W-:Y:S01]  /*4760*/  PRMT R4, R9, 0x7610, R4 ;  /* 0x0000761009047816 */ /* 0x001fe20000000004 */
[----:B------:R-:W-:Y:S02]  /*4770*/  HFMA2 R9, -RZ, RZ, 0, 1.490116119384765625e-06 ;  /* 0x00000019ff097431 */ /* 0x000fe400000001ff */
[----:B------:R0:W-:Y:S01]  /*4780*/  STS.U8 [UR4+0xd7], R3 ;  /* 0x0000d703ff007988 */ /* 0x0001e20008000004 */
[----:B-1----:R-:W-:-:S03]  /*4790*/  HFMA2 R5, -RZ, RZ, 0, 5.7220458984375e-06 ;  /* 0x00000060ff057431 */ /* 0x002fc600000001ff */
[----:B------:R1:W-:Y:S01]  /*47a0*/  STS.U8 [UR4+0xd4], R2 ;  /* 0x0000d402ff007988 */ /* 0x0003e20008000004 */
[----:B0-----:R-:W-:-:S03]  /*47b0*/  PRMT R3, R7, 0x7610, R3 ;  /* 0x0000761007037816 */ /* 0x001fc60000000003 */
[----:B------:R0:W-:Y:S01]  /*47c0*/  STS.U8 [UR4+0xd6], R8 ;  /* 0x0000d608ff007988 */ /* 0x0001e20008000004 */
[----:B------:R-:W-:Y:S02]  /*47d0*/  MOV R7, 0xcc ;  /* 0x000000cc00077802 */ /* 0x000fe40000000f00 */
[----:B-1----:R-:W-:Y:S01]  /*47e0*/  PRMT R2, R10, 0x7610, R2 ;  /* 0x000076100a027816 */ /* 0x002fe20000000002 */
        /* <DEDUP_REMOVED lines=8> */
[----:B-1----:R-:W-:Y:S01]  /*4870*/  PRMT R2, R9, 0x7610, R2 ;  /* 0x0000761009027816 */ /* 0x002fe20000000002 */
[----:B------:R-:W-:Y:S02]  /*4880*/  IMAD.MOV.U32 R9, RZ, RZ, 0x7 ;  /* 0x00000007ff097424 */ /* 0x000fe400078e00ff */
[----:B------:R1:W-:Y:S01]  /*4890*/  STS.U8 [UR4+0xdf], R4 ;  /* 0x0000df04ff007988 */ /* 0x0003e20008000004 */
[----:B0-----:R-:W-:-:S03]  /*48a0*/  MOV R8, 0x8d ;  /* 0x0000008d00087802 */ /* 0x001fc60000000f00 */
[----:B------:R0:W-:Y:S01]  /*48b0*/  STS.U8 [UR4+0xda], R0 ;  /* 0x0000da00ff007988 */ /* 0x0001e20008000004 */
[----:B-1----:R-:W-:-:S03]  /*48c0*/  PRMT R4, R7, 0x7610, R4 ;  /* 0x0000761007047816 */ /* 0x002fc60000000004 */
[----:B------:R1:W-:Y:S01]  /*48d0*/  STS.U8 [UR4+0xdc], R3 ;  /* 0x0000dc03ff007988 */ /* 0x0003e20008000004 */
[----:B------:R-:W-:Y:S02]  /*48e0*/  PRMT R7, R8, 0x7610, R7 ;  /* 0x0000761008077816 */ /* 0x000fe40000000007 */
[----:B0-----:R-:W-:Y:S01]  /*48f0*/  PRMT R0, R5, 0x7610, R0 ;  /* 0x0000761005007816 */ /* 0x001fe20000000000 */
[----:B------:R-:W-:Y:S01]  /*4900*/  IMAD.MOV.U32 R5, RZ, RZ, 0x64 ;  /* 0x00000064ff057424 */ /* 0x000fe200078e00ff */
[----:B------:R-:W-:Y:S01]  /*4910*/  PRMT R8, R9, 0x7610, R8 ;  /* 0x0000761009087816 */ /* 0x000fe20000000008 */
[----:B------:R-:W-:Y:S01]  /*4920*/  IMAD.MOV.U32 R9, RZ, RZ, 0x70 ;  /* 0x00000070ff097424 */ /* 0x000fe200078e00ff */
[----:B------:R0:W-:Y:S01]  /*4930*/  STS.U8 [UR4+0x1c1], R2 ;  /* 0x0001c102ff007988 */ /* 0x0001e20008000004 */
[----:B-1----:R-:W-:-:S03]  /*4940*/  IMAD.MOV.U32 R3, RZ, RZ, 0x32 ;  /* 0x00000032ff037424 */ /* 0x002fc600078e00ff */
[----:B------:R1:W-:Y:S04]  /*4950*/  STS.U8 [UR4+0x1c0], R0 ;  /* 0x0001c000ff007988 */ /* 0x0003e80008000004 */
[----:B------:R2:W-:Y:S01]  /*4960*/  STS.U8 [UR4+0x1c3], R5 ;  /* 0x0001c305ff007988 */ /* 0x0005e20008000004 */
[----:B0-----:R-:W-:Y:S02]  /*4970*/  IMAD.MOV.U32 R2, RZ, RZ, 0x1c ;  /* 0x0000001cff027424 */ /* 0x001fe400078e00ff */
[----:B-1----:R-:W-:Y:S01]  /*4980*/  IMAD.MOV.U32 R0, RZ, RZ, 0xe ;  /* 0x0000000eff007424 */ /* 0x002fe200078e00ff */
[----:B------:R0:W-:Y:S01]  /*4990*/  STS.U8 [UR4+0x1c4], R4 ;  /* 0x0001c404ff007988 */ /* 0x0001e20008000004 */
[----:B--2---:R-:W-:Y:S01]  /*49a0*/  PRMT R5, R9, 0x7610, R5 ;  /* 0x0000761009057816 */ /* 0x004fe20000000005 */
[----:B------:R-:W-:-:S02]  /*49b0*/  IMAD.MOV.U32 R9, RZ, RZ, 0x53 ;  /* 0x00000053ff097424 */ /* 0x000fc400078e00ff */
[----:B------:R1:W-:Y:S01]  /*49c0*/  STS.U8 [UR4+0x1c5], R7 ;  /* 0x0001c507ff007988 */ /* 0x0003e20008000004 */
[----:B0-----:R-:W-:-:S03]  /*49d0*/  PRMT R4, R10, 0x7610, R4 ;  /* 0x000076100a047816 */ /* 0x001fc60000000004 */
[----:B------:R0:W-:Y:S01]  /*49e0*/  STS.U8 [UR4+0x1c7], R0 ;  /* 0x0001c700ff007988 */ /* 0x0001e20008000004 */
[----:B------:R-:W-:Y:S02]  /*49f0*/  IMAD.MOV.U32 R10, RZ, RZ, 0xa6 ;  /* 0x000000a6ff0a7424 */ /* 0x000fe400078e00ff */
[----:B-1----:R-:W-:Y:S01]  /*4a00*/  IMAD.MOV.U32 R7, RZ, RZ, 0xdd ;  /* 0x000000ddff077424 */ /* 0x002fe200078e00ff */
[----:B------:R1:W-:Y:S01]  /*4a10*/  STS.U8 [UR4+0x1c2], R3 ;  /* 0x0001c203ff007988 */ /* 0x0003e20008000004 */
[----:B0-----:R-:W-:Y:S01]  /*4a20*/  PRMT R0, R9, 0x7610, R0 ;  /* 0x0000761009007816 */ /* 0x001fe20000000000 */
[----:B------:R-:W-:Y:S02]  /*4a30*/  IMAD.MOV.U32 R9, RZ, RZ, 0xb2 ;  /* 0x000000b2ff097424 */ /* 0x000fe400078e00ff */
[----:B------:R0:W-:Y:S01]  /*4a40*/  STS.U8 [UR4+0x1c6], R8 ;  /* 0x0001c608ff007988 */ /* 0x0001e20008000004 */
[----:B-1----:R-:W-:-:S03]  /*4a50*/  HFMA2 R3, -RZ, RZ, 0, 3.337860107421875e-06 ;  /* 0x00000038ff037431 */ /* 0x002fc600000001ff */
[----:B------:R1:W-:Y:S01]  /*4a60*/  STS.U8 [UR4+0x1c8], R2 ;  /* 0x0001c802ff007988 */ /* 0x0003e20008000004 */
[----:B0-----:R-:W-:-:S03]  /*4a70*/  MOV R8, 0xa7 ;  /* 0x000000a700087802 */ /* 0x001fc60000000f00 */
[----:B------:R0:W-:Y:S01]  /*4a80*/  STS.U8 [UR4+0x1cc], R7 ;  /* 0x0001cc07ff007988 */ /* 0x0001e20008000004 */
[----:B-1----:R-:W-:-:S03]  /*4a90*/  PRMT R2, R10, 0x7610, R2 ;  /* 0x000076100a027816 */ /* 0x002fc60000000002 */
[----:B------:R1:W-:Y:S01]  /*4aa0*/  STS.U8 [UR4+0x1cb], R4 ;  /* 0x0001cb04ff007988 */ /* 0x0003e20008000004 */
[----:B------:R-:W-:Y:S01]  /*4ab0*/  IMAD.MOV.U32 R10, RZ, RZ, 0x9 ;  /* 0x00000009ff0a7424 */ /* 0x000fe200078e00ff */
[----:B0-----:R-:W-:Y:S02]  /*4ac0*/  PRMT R7, R9, 0x7610, R7 ;  /* 0x0000761009077816 */ /* 0x001fe40000000007 */
[----:B------:R0:W-:Y:S01]  /*4ad0*/  STS.U8 [UR4+0x1c9], R3 ;  /* 0x0001c903ff007988 */ /* 0x0001e20008000004 */
[----:B------:R-:W-:Y:S01]  /*4ae0*/  MOV R9, 0xf2 ;  /* 0x000000f200097802 */ /* 0x000fe20000000f00 */
[----:B-1----:R-:W-:Y:S02]  /*4af0*/  HFMA2 R4, -RZ, RZ, 0, 9.65595245361328125e-06 ;  /* 0x000000a2ff047431 */ /* 0x002fe400000001ff */
[----:B------:R1:W-:Y:S04]  /*4b00*/  STS.U8 [UR4+0x1cd], R8 ;  /* 0x0001cd08ff007988 */ /* 0x0003e80008000004 */
[----:B------:R2:W-:Y:S01]  /*4b10*/  STS.U8 [UR4+0x1cf], R2 ;  /* 0x0001cf02ff007988 */ /* 0x0005e20008000004 */
[----:B0-----:R-:W-:-:S02]  /*4b20*/  IMAD.MOV.U32 R3, RZ, RZ, 0x51 ;  /* 0x00000051ff037424 */ /* 0x001fc400078e00ff */
[----:B-1----:R-:W-:Y:S01]  /*4b30*/  IMAD.MOV.U32 R8, RZ, RZ, 0x79 ;  /* 0x00000079ff087424 */ /* 0x002fe200078e00ff */
[----:B------:R0:W-:Y:S01]  /*4b40*/  STS.U8 [UR4+0x1ca], R5 ;  /* 0x0001ca05ff007988 */ /* 0x0001e20008000004 */
[----:B--2---:R-:W-:Y:S01]  /*4b50*/  PRMT R2, R9, 0x7610, R2 ;  /* 0x0000761009027816 */ /* 0x004fe20000000002 */
[----:B------:R-:W-:Y:S02]  /*4b60*/  IMAD.MOV.U32 R9, RZ, RZ, 0x2b ;  /* 0x0000002bff097424 */ /* 0x000fe400078e00ff */
[----:B------:R1:W-:Y:S01]  /*4b70*/  STS.U8 [UR4+0x1ce], R0 ;  /* 0x0001ce00ff007988 */ /* 0x0003e20008000004 */
[----:B0-----:R-:W-:-:S03]  /*4b80*/  IMAD.MOV.U32 R5, RZ, RZ, 0x59 ;  /* 0x00000059ff057424 */ /* 0x001fc600078e00ff */
[----:B------:R0:W-:Y:S04]  /*4b90*/  STS.U8 [UR4+0x1d0], R3 ;  /* 0x0001d003ff007988 */ /* 0x0001e80008000004 */
[----:B------:R2:W-:Y:S01]  /*4ba0*/  STS.U8 [UR4+0x1d1], R4 ;  /* 0x0001d104ff007988 */ /* 0x0005e20008000004 */
[----:B-1----:R-:W-:Y:S01]  /*4bb0*/  PRMT R0, R8, 0x7610, R0 ;  /* 0x0000761008007816 */ /* 0x002fe20000000000 */
[----:B------:R-:W-:Y:S02]  /*4bc0*/  IMAD.MOV.U32 R8, RZ, RZ, 0xef ;  /* 0x000000efff087424 */ /* 0x000fe400078e00ff */
[----:B------:R1:W-:Y:S01]  /*4bd0*/  STS.U8 [UR4+0x1d3], R7 ;  /* 0x0001d307ff007988 */ /* 0x0003e20008000004 */
[----:B0-----:R-:W-:Y:S02]  /*4be0*/  IMAD.MOV.U32 R3, RZ, RZ, 0xf9 ;  /* 0x000000f9ff037424 */ /* 0x001fe400078e00ff */
[----:B--2---:R-:W-:Y:S01]  /*4bf0*/  IMAD.MOV.U32 R4, RZ, RZ, 0xc3 ;  /* 0x000000c3ff047424 */ /* 0x004fe200078e00ff */
[----:B------:R0:W-:Y:S01]  /*4c00*/  STS.U8 [UR4+0x1d2], R5 ;  /* 0x0001d205ff007988 */ /* 0x0001e20008000004 */
[----:B-1----:R-:W-:Y:S01]  /*4c10*/  PRMT R7, R9, 0x7610, R7 ;  /* 0x0000761009077816 */ /* 0x002fe20000000007 */
[----:B------:R-:W-:-:S02]  /*4c20*/  IMAD.MOV.U32 R9, RZ, RZ, 0x8a ;  /* 0x0000008aff097424 */ /* 0x000fc400078e00ff */
[----:B------:R1:W-:Y:S01]  /*4c30*/  STS.U8 [UR4+0x1d4], R0 ;  /* 0x0001d400ff007988 */ /* 0x0003e20008000004 */
[----:B0-----:R-:W-:-:S03]  /*4c40*/  HFMA2 R5, -RZ, RZ, 0, 9.238719940185546875e-06 ;  /* 0x0000009bff057431 */ /* 0x001fc600000001ff */
[----:B------:R0:W-:Y:S04]  /*4c50*/  STS.U8 [UR4+0x1d5], R2 ;  /* 0x0001d502ff007988 */ /* 0x0001e80008000004 */
[----:B------:R2:W-:Y:S01]  /*4c60*/  STS.U8 [UR4+0x1d6], R3 ;  /* 0x0001d603ff007988 */ /* 0x0005e20008000004 */
[----:B-1----:R-:W-:-:S03]  /*4c70*/  IMAD.MOV.U32 R0, RZ, RZ, 0x56 ;  /* 0x00000056ff007424 */ /* 0x002fc600078e00ff */
[----:B------:R1:W-:Y:S01]  /*4c80*/  STS.U8 [UR4+0x1d7], R8 ;  /* 0x0001d708ff007988 */ /* 0x0003e20008000004 */
[----:B0-----:R-:W-:-:S03]  /*4c90*/  IMAD.MOV.U32 R2, RZ, RZ, 0xac ;  /* 0x000000acff027424 */ /* 0x001fc600078e00ff */
[----:B------:R0:W-:Y:S01]  /*4ca0*/  STS.U8 [UR4+0x1d8], R4 ;  /* 0x0001d804ff007988 */ /* 0x0001e20008000004 */
[----:B--2---:R-:W-:Y:S02]  /*4cb0*/  MOV R3, 0x45 ;  /* 0x0000004500037802 */ /* 0x004fe40000000f00 */
        /* <DEDUP_REMOVED lines=8> */
[----:B------:R1:W-:Y:S02]  /*4d40*/  STS.U8 [UR4+0x1df], R4 ;  /* 0x0001df04ff007988 */ /* 0x0003e40008000004 */
.L_x_3:
[----:B------:R-:W-:Y:S05]  /*4d50*/  BSYNC.RECONVERGENT B0 ;  /* 0x0000000000007941 */ /* 0x000fea0003800200 */
.L_x_0:
[----:B------:R-:W5:Y:S01]  /*4d60*/  S2UR UR10, SR_CgaCtaId ;  /* 0x00000000000a79c3 */ /* 0x000f620000008800 */
[----:B------:R-:W-:Y:S01]  /*4d70*/  UMOV UR9, 0x400 ;  /* 0x0000040000097882 */ /* 0x000fe20000000000 */
[----:B01234-:R-:W0:Y:S01]  /*4d80*/  S2R R7, SR_CTAID.X ;  /* 0x0000000000077919 */ /* 0x01fe220000002500 */
[----:B------:R-:W-:Y:S02]  /*4d90*/  UIADD3 UR5, UPT, UPT, UR9, 0x200, URZ ;  /* 0x0000020009057890 */ /* 0x000fe4000fffe0ff */
[----:B------:R-:W-:-:S03]  /*4da0*/  UIADD3 UR4, UPT, UPT, UR9, 0xa00, URZ ;  /* 0x00000a0009047890 */ /* 0x000fc6000fffe0ff */
[----:B------:R-:W-:Y:S08]  /*4db0*/  BAR.SYNC.DEFER_BLOCKING 0x0 ;  /* 0x0000000000007b1d */ /* 0x000ff00000010000 */
[----:B------:R-:W1:Y:S01]  /*4dc0*/  S2UR UR8, SR_SWINHI ;  /* 0x00000000000879c3 */ /* 0x000e620000002f00 */
[----:B-----5:R-:W-:Y:S02]  /*4dd0*/  ULEA UR7, UR10, UR5, 0x18 ;  /* 0x000000050a077291 */ /* 0x020fe4000f8ec0ff */
[----:B------:R-:W-:-:S02]  /*4de0*/  ULEA UR6, UR10, UR4, 0x18 ;  /* 0x000000040a067291 */ /* 0x000fc4000f8ec0ff */
[----:B------:R-:W-:-:S03]  /*4df0*/  ULEA UR9, UR10, UR9, 0x18 ;  /* 0x000000090a097291 */ /* 0x000fc6000f8ec0ff */
[----:B------:R-:W-:Y:S01]  /*4e00*/  UMOV UR4, UR7 ;  /* 0x0000000700047c82 */ /* 0x000fe20008000000 */
[----:B-1----:R-:W-:Y:S01]  /*4e10*/  UMOV UR5, UR8 ;  /* 0x0000000800057c82 */ /* 0x002fe20008000000 */
[----:B------:R-:W-:Y:S01]  /*4e20*/  UMOV UR10, UR6 ;  /* 0x00000006000a7c82 */ /* 0x000fe20008000000 */
[----:B------:R-:W-:Y:S01]  /*4e30*/  UMOV UR11, UR8 ;  /* 0x00000008000b7c82 */ /* 0x000fe20008000000 */
[----:B------:R-:W-:Y:S01]  /*4e40*/  IMAD.U32 R10, RZ, RZ, UR4 ;  /* 0x00000004ff0a7e24 */ /* 0x000fe2000f8e00ff */
[----:B------:R-:W-:Y:S01]  /*4e50*/  MOV R9, UR11 ;  /* 0x0000000b00097c02 */ /* 0x000fe20008000f00 */
[----:B------:R-:W1:Y:S01]  /*4e60*/  LDCU UR4, c[0x0][0x390] ;  /* 0x00007200ff0477ac */ /* 0x000e620008000800 */
[----:B------:R-:W-:Y:S02]  /*4e70*/  IMAD.U32 R8, RZ, RZ, UR10 ;  /* 0x0000000aff087e24 */ /* 0x000fe4000f8e00ff */
[----:B------:R-:W-:Y:S02]  /*4e80*/  IMAD.U32 R11, RZ, RZ, UR5 ;  /* 0x00000005ff0b7e24 */ /* 0x000fe4000f8e00ff */
[----:B------:R-:W-:-:S04]  /*4e90*/  IMAD.WIDE.U32 R8, R6, 0x8, R8 ;  /* 0x0000000806087825 */ /* 0x000fc800078e0008 */
[----:B------:R-:W-:-:S04]  /*4ea0*/  IMAD.WIDE.U32 R10, R6, 0x8, R10 ;  /* 0x00000008060a7825 */ /* 0x000fc800078e000a */
[----:B------:R-:W-:Y:S01]  /*4eb0*/  IMAD.SHL.U32 R6, R6, 0x8, RZ ;  /* 0x0000000806067824 */ /* 0x000fe200078e00ff */
[----:B------:R2:W-:Y:S01]  /*4ec0*/  STS.128 [UR9+0x1200], R8 ;  /* 0x00120008ff007988 */ /* 0x0005e20008000c09 */
[----:B------:R-:W3:Y:S03]  /*4ed0*/  LDCU.64 UR8, c[0x0][0x358] ;  /* 0x00006b00ff0877ac */ /* 0x000ee60008000a00 */
[----:B0-----:R-:W-:Y:S01]  /*4ee0*/  LEA R7, R7, R6, 0xb ;  /* 0x0000000607077211 */ /* 0x001fe200078e58ff */
[----:B-1----:R-:W-:-:S09]  /*4ef0*/  UISETP.GE.AND UP0, UPT, UR4, 0x3, UPT ;  /* 0x000000030400788c */ /* 0x002fd2000bf06270 */
[----:B--2---:R-:W-:Y:S05]  /*4f00*/  BRA.U !UP0, `(.L_x_5) ;  /* 0x0000000d08307547 */ /* 0x004fea000b800000 */
[----:B------:R-:W-:Y:S01]  /*4f10*/  IMAD.MOV.U32 R0, RZ, RZ, 0x1 ;  /* 0x00000001ff007424 */ /* 0x000fe200078e00ff */
[----:B------:R-:W-:-:S12]  /*4f20*/  UIADD3 UR5, UPT, UPT, -UR4, URZ, URZ ;  /* 0x000000ff04057290 */ /* 0x000fd8000fffe1ff */
.L_x_8:
[----:B01----:R-:W0:Y:S01]  /*4f30*/  S2R R3, SR_CgaCtaId ;  /* 0x0000000000037919 */ /* 0x003e220000008800 */
[----:B------:R-:W-:Y:S01]  /*4f40*/  UMOV UR4, 0x400 ;  /* 0x0000040000047882 */ /* 0x000fe20000000000 */
[----:B------:R-:W-:Y:S01]  /*4f50*/  PRMT R14, R0, 0x7610, R14 ;  /* 0x00007610000e7816 */ /* 0x000fe2000000000e */
[----:B------:R-:W-:Y:S01]  /*4f60*/  IMAD.U32 R2, RZ, RZ, UR4 ;  /* 0x00000004ff027e24 */ /* 0x000fe2000f8e00ff */
[----:B------:R1:W-:Y:S01]  /*4f70*/  STS.64 [R6+UR6], RZ ;  /* 0x000000ff06007988 */ /* 0x0003e20008000a06 */
[----:B------:R-:W-:Y:S01]  /*4f80*/  IMAD.MOV.U32 R4, RZ, RZ, R7 ;  /* 0x000000ffff047224 */ /* 0x000fe200078e0007 */
[----:B------:R-:W2:Y:S01]  /*4f90*/  LDCU.64 UR10, c[0x0][0x380] ;  /* 0x00007000ff0a77ac */ /* 0x000ea20008000a00 */
[----:B------:R-:W-:Y:S01]  /*4fa0*/  UMOV UR4, UR5 ;  /* 0x0000000500047c82 */ /* 0x000fe20008000000 */
[----:B0-----:R-:W-:-:S04]  /*4fb0*/  LEA R3, R3, R2, 0x18 ;  /* 0x0000000203037211 */ /* 0x001fc800078ec0ff */
[----:B-12---:R-:W-:-:S07]  /*4fc0*/  IADD3 R5, PT, PT, R3, R0, RZ ;  /* 0x0000000003057210 */ /* 0x006fce0007ffe0ff */
.L_x_7:
[----:B0-----:R-:W-:-:S05]  /*4fd0*/  IADD3 R12, P0, PT, R4, UR10, RZ ;  /* 0x0000000a040c7c10 */ /* 0x001fca000ff1e0ff */
[----:B------:R-:W-:-:S06]  /*4fe0*/  IMAD.X R13, RZ, RZ, UR11, P0 ;  /* 0x0000000bff0d7e24 */ /* 0x000fcc00080e06ff */
[----:B---3--:R-:W2:Y:S04]  /*4ff0*/  LDG.E.64 R12, desc[UR8][R12.64] ;  /* 0x000000080c0c7981 */ /* 0x008ea8000c1e1b00 */
[----:B--2---:R-:W-:Y:S04]  /*5000*/  STS.64 [R6+UR7], R12 ;  /* 0x0000000c06007988 */ /* 0x004fe80008000a07 */
[----:B------:R-:W0:Y:S04]  /*5010*/  LDS.128 R8, [R3+0x1200] ;  /* 0x0012000003087984 */ /* 0x000e280000000c00 */
[----:B0-----:R-:W2:Y:S04]  /*5020*/  LD.E.U8 R10, desc[UR8][R10.64] ;  /* 0x000000080a0a7980 */ /* 0x001ea8000c101100 */
[----:B------:R-:W3:Y:S01]  /*5030*/  LD.E.U8 R20, desc[UR8][R8.64] ;  /* 0x0000000808147980 */ /* 0x000ee2000c101100 */
[----:B------:R-:W-:-:S02]  /*5040*/  LOP3.LUT P0, R18, R14, 0xff, RZ, 0xc0, !PT ;  /* 0x000000ff0e127812 */ /* 0x000fc4000780c0ff */
[----:B------:R-:W-:Y:S01]  /*5050*/  LOP3.LUT R16, R14, 0xff, RZ, 0xc0, !PT ;  /* 0x000000ff0e107812 */ /* 0x000fe200078ec0ff */
[----:B------:R-:W0:Y:S04]  /*5060*/  S2R R17, SR_CgaCtaId ;  /* 0x0000000000117919 */ /* 0x000e280000008800 */
[----:B------:R-:W-:Y:S01]  /*5070*/  IMAD.IADD R16, R3, 0x1, R16 ;  /* 0x0000000103107824 */ /* 0x000fe200078e0210 */
[----:B--2---:R-:W-:-:S13]  /*5080*/  ISETP.EQ.OR P0, PT, R10, RZ, !P0 ;  /* 0x000000ff0a00720c */ /* 0x004fda0004702670 */
[----:B------:R-:W-:Y:S01]  /*5090*/  @!P0 IMAD.IADD R14, R3, 0x1, R10 ;  /* 0x00000001030e8824 */ /* 0x000fe200078e020a */
[----:B------:R-:W-:Y:S01]  /*50a0*/  @!P0 LDS.U8 R15, [R16] ;  /* 0x00000000100f8984 */ /* 0x000fe20000000000 */
[----:B------:R-:W-:-:S04]  /*50b0*/  @!P0 VIADD R2, R2, 0x100 ;  /* 0x0000010002028836 */ /* 0x000fc80000000000 */
[----:B------:R-:W1:Y:S01]  /*50c0*/  @!P0 LDS.U8 R14, [R14] ;  /* 0x000000000e0e8984 */ /* 0x000e620000000000 */
[----:B0-----:R-:W-:Y:S02]  /*50d0*/  @!P0 LEA R2, R17, R2, 0x18 ;  /* 0x0000000211028211 */ /* 0x001fe400078ec0ff */
[----:B-1----:R-:W-:-:S04]  /*50e0*/  @!P0 IADD3 R15, PT, PT, R14, R15, RZ ;  /* 0x0000000f0e0f8210 */ /* 0x002fc80007ffe0ff */
[----:B------:R-:W-:-:S04]  /*50f0*/  @!P0 LOP3.LUT R3, R15, 0xff, RZ, 0xc0, !PT ;  /* 0x000000ff0f038812 */ /* 0x000fc800078ec0ff */
[----:B------:R-:W-:Y:S02]  /*5100*/  @!P0 ISETP.NE.AND P1, PT, R3, 0xff, PT ;  /* 0x000000ff0300880c */ /* 0x000fe40003f25270 */
[----:B------:R-:W-:Y:S02]  /*5110*/  PRMT R3, RZ, 0x7610, R3 ;  /* 0x00007610ff037816 */ /* 0x000fe40000000003 */
[----:B------:R-:W-:-:S04]  /*5120*/  @!P0 SEL R15, R15, RZ, P1 ;  /* 0x000000ff0f0f8207 */ /* 0x000fc80000800000 */
[----:B------:R-:W-:-:S05]  /*5130*/  @!P0 LOP3.LUT R15, R15, 0xff, RZ, 0xc0, !PT ;  /* 0x000000ff0f0f8812 */ /* 0x000fca00078ec0ff */
[----:B------:R-:W-:Y:S01]  /*5140*/  @!P0 IMAD.IADD R10, R15, 0x1, R2 ;  /* 0x000000010f0a8824 */ /* 0x000fe200078e0202 */
[----:B------:R-:W-:-:S04]  /*5150*/  MOV R2, 0x400 ;  /* 0x0000040000027802 */ /* 0x000fc80000000f00 */
[----:B------:R-:W3:Y:S02]  /*5160*/  @!P0 LDS.U8 R3, [R10] ;  /* 0x000000000a038984 */ /* 0x000ee40000000000 */
[----:B---3--:R-:W-:Y:S02]  /*5170*/  LOP3.LUT R11, R20, R3, RZ, 0x3c, !PT ;  /* 0x00000003140b7212 */ /* 0x008fe400078e3cff */
[----:B------:R-:W-:-:S03]  /*5180*/  LEA R3, R17, R2, 0x18 ;  /* 0x0000000211037211 */ /* 0x000fc600078ec0ff */
[----:B------:R-:W-:Y:S04]  /*5190*/  ST.E.U8 desc[UR8][R8.64], R11 ;  /* 0x0000000b08007985 */ /* 0x000fe8000c101108 */
[----:B------:R-:W0:Y:S04]  /*51a0*/  LDS.128 R12, [R3+0x1200] ;  /* 0x00120000030c7984 */ /* 0x000e280000000c00 */
[----:B0-----:R-:W2:Y:S04]  /*51b0*/  LD.E.U8 R14, desc[UR8][R14.64+0x1] ;  /* 0x000001080e0e7980 */ /* 0x001ea8000c101100 */
[----:B------:R-:W3:Y:S01]  /*51c0*/  LD.E.U8 R21, desc[UR8][R12.64+0x1] ;  /* 0x000001080c157980 */ /* 0x000ee2000c101100 */
[----:B------:R-:W-:-:S04]  /*51d0*/  ISETP.NE.AND P0, PT, R18, RZ, PT ;  /* 0x000000ff1200720c */ /* 0x000fc80003f05270 */
[----:B--2---:R-:W-:-:S13]  /*51e0*/  ISETP.EQ.OR P1, PT, R14, RZ, !P0 ;  /* 0x000000ff0e00720c */ /* 0x004fda0004722670 */
[----:B------:R-:W-:Y:S01]  /*51f0*/  @!P1 IMAD.IADD R18, R3, 0x1, R14 ;  /* 0x0000000103129824 */ /* 0x000fe200078e020e */
[----:B------:R-:W-:Y:S01]  /*5200*/  @!P1 LDS.U8 R19, [R16] ;  /* 0x0000000010139984 */ /* 0x000fe20000000000 */
[----:B------:R-:W-:-:S04]  /*5210*/  @!P1 VIADD R8, R2, 0x100 ;  /* 0x0000010002089836 */ /* 0x000fc80000000000 */
[----:B------:R-:W0:Y:S02]  /*5220*/  @!P1 LDS.U8 R18, [R18] ;  /* 0x0000000012129984 */ /* 0x000e240000000000 */
[----:B0-----:R-:W-:-:S04]  /*5230*/  @!P1 IADD3 R19, PT, PT, R18, R19, RZ ;  /* 0x0000001312139210 */ /* 0x001fc80007ffe0ff */
[----:B------:R-:W-:-:S04]  /*5240*/  @!P1 LOP3.LUT R10, R19, 0xff, RZ, 0xc0, !PT ;  /* 0x000000ff130a9812 */ /* 0x000fc800078ec0ff */
[----:B------:R-:W-:Y:S02]  /*5250*/  @!P1 ISETP.NE.AND P2, PT, R10, 0xff, PT ;  /* 0x000000ff0a00980c */ /* 0x000fe40003f45270 */
[----:B------:R-:W-:Y:S02]  /*5260*/  @!P1 LEA R10, R17, R8, 0x18 ;  /* 0x00000008110a9211 */ /* 0x000fe400078ec0ff */
[----:B------:R-:W-:Y:S02]  /*5270*/  @!P1 SEL R19, R19, RZ, P2 ;  /* 0x000000ff13139207 */ /* 0x000fe40001000000 */
[----:B------:R-:W-:Y:S02]  /*5280*/  PRMT R8, RZ, 0x7610, R8 ;  /* 0x00007610ff087816 */ /* 0x000fe40000000008 */
[----:B------:R-:W-:-:S05]  /*5290*/  @!P1 LOP3.LUT R19, R19, 0xff, RZ, 0xc0, !PT ;  /* 0x000000ff13139812 */ /* 0x000fca00078ec0ff */
[----:B------:R-:W-:-:S05]  /*52a0*/  @!P1 IMAD.IADD R19, R10, 0x1, R19 ;  /* 0x000000010a139824 */ /* 0x000fca00078e0213 */
[----:B------:R-:W3:Y:S02]  /*52b0*/  @!P1 LDS.U8 R8, [R19] ;  /* 0x0000000013089984 */ /* 0x000ee40000000000 */
[----:B---3--:R-:W-:-:S05]  /*52c0*/  LOP3.LUT R21, R21, R8, RZ, 0x3c, !PT ;  /* 0x0000000815157212 */ /* 0x008fca00078e3cff */
[----:B------:R-:W-:Y:S04]  /*52d0*/  ST.E.U8 desc[UR8][R12.64+0x1], R21 ;  /* 0x000001150c007985 */ /* 0x000fe8000c101108 */
[----:B------:R-:W0:Y:S04]  /*52e0*/  LDS.128 R8, [R3+0x1200] ;  /* 0x0012000003087984 */ /* 0x000e280000000c00 */
[----:B0-----:R-:W2:Y:S04]  /*52f0*/  LD.E.U8 R10, desc[UR8][R10.64+0x2] ;  /* 0x000002080a0a7980 */ /* 0x001ea8000c101100 */
[----:B------:R-:W3:Y:S01]  /*5300*/  LD.E.U8 R23, desc[UR8][R8.64+0x2] ;  /* 0x0000020808177980 */ /* 0x000ee2000c101100 */
[----:B--2---:R-:W-:-:S13]  /*5310*/  ISETP.EQ.OR P1, PT, R10, RZ, !P0 ;  /* 0x000000ff0a00720c */ /* 0x004fda0004722670 */
[--C-:B------:R-:W-:Y:S01]  /*5320*/  @!P1 IMAD.IADD R14, R3, 0x1, R10.reuse ;  /* 0x00000001030e9824 */ /* 0x100fe200078e020a */
[----:B------:R-:W-:Y:S01]  /*5330*/  @!P1 LDS.U8 R15, [R16] ;  /* 0x00000000100f9984 */ /* 0x000fe20000000000 */
[----:B------:R-:W-:Y:S01]  /*5340*/  @!P1 VIADD R12, R2, 0x100 ;  /* 0x00000100020c9836 */ /* 0x000fe20000000000 */
[----:B------:R-:W-:-:S03]  /*5350*/  PRMT R10, RZ, 0x7610, R10 ;  /* 0x00007610ff0a7816 */ /* 0x000fc6000000000a */
[----:B------:R-:W0:Y:S01]  /*5360*/  @!P1 LDS.U8 R14, [R14] ;  /* 0x000000000e0e9984 */ /* 0x000e220000000000 */
[----:B------:R-:W-:Y:S02]  /*5370*/  @!P1 LEA R12, R17, R12, 0x18 ;  /* 0x0000000c110c9211 */ /* 0x000fe400078ec0ff */
[----:B0-----:R-:W-:-:S04]  /*5380*/  @!P1 IADD3 R15, PT, PT, R14, R15, RZ ;  /* 0x0000000f0e0f9210 */ /* 0x001fc80007ffe0ff */
[----:B------:R-:W-:-:S04]  /*5390*/  @!P1 LOP3.LUT R18, R15, 0xff, RZ, 0xc0, !PT ;  /* 0x000000ff0f129812 */ /* 0x000fc800078ec0ff */
[----:B------:R-:W-:-:S04]  /*53a0*/  @!P1 ISETP.NE.AND P2, PT, R18, 0xff, PT ;  /* 0x000000ff1200980c */ /* 0x000fc80003f45270 */
[----:B------:R-:W-:-:S04]  /*53b0*/  @!P1 SEL R15, R15, RZ, P2 ;  /* 0x000000ff0f0f9207 */ /* 0x000fc80001000000 */
        /* <DEDUP_REMOVED lines=9> */
[----:B------:R-:W-:Y:S01]  /*5450*/  @!P1 IMAD.IADD R10, R3, 0x1, R14 ;  /* 0x00000001030a9824 */ /* 0x000fe200078e020e */
[----:B------:R-:W-:Y:S01]  /*5460*/  @!P1 LDS.U8 R19, [R16] ;  /* 0x0000000010139984 */ /* 0x000fe20000000000 */
[----:B------:R-:W-:-:S04]  /*5470*/  @!P1 VIADD R8, R2, 0x100 ;  /* 0x0000010002089836 */ /* 0x000fc80000000000 */
[----:B------:R-:W0:Y:S01]  /*5480*/  @!P1 LDS.U8 R10, [R10] ;  /* 0x000000000a0a9984 */ /* 0x000e220000000000 */
[----:B------:R-:W-:Y:S02]  /*5490*/  @!P1 LEA R14, R17, R8, 0x18 ;  /* 0x00000008110e9211 */ /* 0x000fe400078ec0ff */
[----:B------:R-:W-:Y:S02]  /*54a0*/  PRMT R8, RZ, 0x7610, R8 ;  /* 0x00007610ff087816 */ /* 0x000fe40000000008 */
        /* <DEDUP_REMOVED lines=69> */
[----:B------:R-:W-:-:S04]  /*5900*/  UIADD3 UR4, UPT, UPT, UR4, 0x1, URZ ;  /* 0x0000000104047890 */ /* 0x000fc8000fffe0ff */
[----:B------:R-:W-:Y:S01]  /*5910*/  UISETP.NE.AND UP0, UPT, UR4, -0x2, UPT ;  /* 0xfffffffe0400788c */ /* 0x000fe2000bf05270 */
        /* <DEDUP_REMOVED lines=12> */
[----:B------:R-:W-:Y:S01]  /*59e0*/  @!P1 IMAD.IADD R19, R14, 0x1, R19 ;  /* 0x000000010e139824 */ /* 0x000fe200078e0213 */
[----:B------:R-:W-:-:S04]  /*59f0*/  PRMT R14, RZ, 0x7610, R14 ;  /* 0x00007610ff0e7816 */ /* 0x000fc8000000000e */
[----:B------:R-:W3:Y:S02]  /*5a00*/  @!P1 LDS.U8 R8, [R19] ;  /* 0x0000000013089984 */ /* 0x000ee40000000000 */
[----:B---3--:R-:W-:-:S05]  /*5a10*/  LOP3.LUT R21, R21, R8, RZ, 0x3c, !PT ;  /* 0x0000000815157212 */ /* 0x008fca00078e3cff */
[----:B------:R0:W-:Y:S01]  /*5a20*/  ST.E.U8 desc[UR8][R12.64+0x7], R21 ;  /* 0x000007150c007985 */ /* 0x0001e2000c101108 */
[----:B------:R-:W-:Y:S05]  /*5a30*/  @!P0 BRA `(.L_x_6) ;  /* 0x0000000000308947 */ /* 0x000fea0003800000 */
[----:B------:R-:W-:Y:S04]  /*5a40*/  LDS.U8 R16, [R16] ;  /* 0x0000000010107984 */ /* 0x000fe80000000000 */
[----:B------:R-:W1:Y:S02]  /*5a50*/  LDS.U8 R9, [R5] ;  /* 0x0000000005097984 */ /* 0x000e640000000000 */
[----:B-1----:R-:W-:-:S05]  /*5a60*/  IMAD.IADD R9, R16, 0x1, R9 ;  /* 0x0000000110097824 */ /* 0x002fca00078e0209 */
[----:B------:R-:W-:-:S04]  /*5a70*/  LOP3.LUT R8, R9, 0xff, RZ, 0xc0, !PT ;  /* 0x000000ff09087812 */ /* 0x000fc800078ec0ff */
[----:B------:R-:W-:Y:S02]  /*5a80*/  ISETP.NE.AND P0, PT, R8, 0xff, PT ;  /* 0x000000ff0800780c */ /* 0x000fe40003f05270 */
[----:B------:R-:W-:Y:S02]  /*5a90*/  IADD3 R8, PT, PT, R2, 0x100, RZ ;  /* 0x0000010002087810 */ /* 0x000fe40007ffe0ff */
[----:B------:R-:W-:Y:S02]  /*5aa0*/  SEL R9, R9, RZ, P0 ;  /* 0x000000ff09097207 */ /* 0x000fe40000000000 */
[----:B------:R-:W-:Y:S02]  /*5ab0*/  LEA R8, R17, R8, 0x18 ;  /* 0x0000000811087211 */ /* 0x000fe400078ec0ff */
[----:B------:R-:W-:-:S05]  /*5ac0*/  LOP3.LUT R9, R9, 0xff, RZ, 0xc0, !PT ;  /* 0x000000ff09097812 */ /* 0x000fca00078ec0ff */
[----:B------:R-:W-:-:S06]  /*5ad0*/  IMAD.IADD R9, R8, 0x1, R9 ;  /* 0x0000000108097824 */ /* 0x000fcc00078e0209 */
[----:B------:R-:W1:Y:S02]  /*5ae0*/  LDS.U8 R9, [R9] ;  /* 0x0000000009097984 */ /* 0x000e640000000000 */
[----:B-1----:R-:W-:-:S07]  /*5af0*/  PRMT R14, R9, 0x7610, R14 ;  /* 0x00007610090e7816 */ /* 0x002fce000000000e */
.L_x_6:
[----:B------:R-:W-:Y:S01]  /*5b00*/  VIADD R4, R4, 0x80000 ;  /* 0x0008000004047836 */ /* 0x000fe20000000000 */
[----:B------:R-:W-:Y:S06]  /*5b10*/  BRA.U UP0, `(.L_x_7) ;  /* 0xfffffff5002c7547 */ /* 0x000fec000b83ffff */
[----:B------:R-:W1:Y:S01]  /*5b20*/  LDS.64 R2, [R6+UR6] ;  /* 0x0000000606027984 */ /* 0x000e620008000a00 */
[----:B------:R-:W2:Y:S01]  /*5b30*/  LDCU.64 UR10, c[0x0][0x388] ;  /* 0x00007100ff0a77ac */ /* 0x000ea20008000a00 */
[C---:B------:R-:W-:Y:S02]  /*5b40*/  IMAD R4, R0.reuse, 0x80000, R7 ;  /* 0x0008000000047824 */ /* 0x040fe400078e0207 */
[----:B------:R-:W-:-:S03]  /*5b50*/  VIADD R0, R0, 0x1 ;  /* 0x0000000100007836 */ /* 0x000fc60000000000 */
[----:B------:R-:W-:-:S04]  /*5b60*/  IADD3 R5, PT, PT, R4, -0x80000, RZ ;  /* 0xfff8000004057810 */ /* 0x000fc80007ffe0ff */
[----:B--2---:R-:W-:-:S04]  /*5b70*/  IADD3 R4, P0, PT, R5, UR10, RZ ;  /* 0x0000000a05047c10 */ /* 0x004fc8000ff1e0ff */
[----:B------:R-:W-:Y:S02]  /*5b80*/  LEA.HI.X.SX32 R5, R5, UR11, 0x1, P0 ;  /* 0x0000000b05057c11 */ /* 0x000fe400080f0eff */
[----:B------:R-:W-:-:S03]  /*5b90*/  ISETP.NE.AND P0, PT, R0, 0x4, PT ;  /* 0x000000040000780c */ /* 0x000fc60003f05270 */
[----:B-1----:R1:W-:Y:S10]  /*5ba0*/  STG.E.64 desc[UR8][R4.64], R2 ;  /* 0x0000000204007986 */ /* 0x0023f4000c101b08 */
[----:B------:R-:W-:Y:S05]  /*5bb0*/  @P0 BRA `(.L_x_8) ;  /* 0xfffffff000dc0947 */ /* 0x000fea000383ffff */
[----:B------:R-:W-:Y:S05]  /*5bc0*/  EXIT ;  /* 0x000000000000794d */ /* 0x000fea0003800000 */
.L_x_5:
[----:B------:R-:W0:Y:S01]  /*5bd0*/  LDCU.64 UR4, c[0x0][0x388] ;  /* 0x00007100ff0477ac */ /* 0x000e220008000a00 */
[----:B------:R-:W-:Y:S01]  /*5be0*/  STS.64 [R6+UR6], RZ ;  /* 0x000000ff06007988 */ /* 0x000fe20008000a06 */
[----:B0-----:R-:W-:-:S05]  /*5bf0*/  IADD3 R2, P0, PT, R7, UR4, RZ ;  /* 0x0000000407027c10 */ /* 0x001fca000ff1e0ff */
[----:B------:R-:W-:-:S05]  /*5c00*/  IMAD.X R3, RZ, RZ, UR5, P0 ;  /* 0x00000005ff037e24 */ /* 0x000fca00080e06ff */
[----:B---3--:R-:W-:Y:S04]  /*5c10*/  STG.E.64 desc[UR8][R2.64], RZ ;  /* 0x000000ff02007986 */ /* 0x008fe8000c101b08 */
[----:B------:R-:W-:Y:S04]  /*5c20*/  STG.E.64 desc[UR8][R2.64+0x80000], RZ ;  /* 0x080000ff02007986 */ /* 0x000fe8000c101b08 */
[----:B------:R-:W-:Y:S01]  /*5c30*/  STG.E.64 desc[UR8][R2.64+0x100000], RZ ;  /* 0x100000ff02007986 */ /* 0x000fe2000c101b08 */
[----:B------:R-:W-:Y:S05]  /*5c40*/  EXIT ;  /* 0x000000000000794d */ /* 0x000fea0003800000 */
.L_x_9:
[----:B------:R-:W-:-:S00]  /*5c50*/  BRA `(.L_x_9) ;  /* 0xfffffffc00fc7947 */ /* 0x000fc0000383ffff */
[----:B------:R-:W-:-:S00]  /*5c60*/  NOP ;  /* 0x0000000000007918 */ /* 0x000fc00000000000 */
        /* <DEDUP_REMOVED lines=9> */
.L_x_26:


//--------------------- .nv.shared._Z9rs_kernelPhS_i --------------------------
	.section	.nv.shared._Z9rs_kernelPhS_i,"aw",@nobits
	.sectionflags	@""
	.align	8
.nv.shared._Z9rs_kernelPhS_i:
	.zero		5648


//--------------------- .nv.shared.reserved.0     --------------------------
	.section	.nv.shared.reserved.0,"aw",@nobits
	.weak		__nv_reservedSMEM_offset_0_alias
	.size		__nv_reservedSMEM_offset_0_alias, 0, 64
	.other		__nv_reservedSMEM_offset_0_alias,@"STO_CUDA_RESERVED_SHARED STV_DEFAULT"
__nv_reservedSMEM_offset_0_alias:
	.zero		0
	.zero		64


//--------------------- .nv.constant0._Z9rs_kernelPhS_i --------------------------
	.section	.nv.constant0._Z9rs_kernelPhS_i,"a",@progbits
	.sectionflags	@""
	.align	4
.nv.constant0._Z9rs_kernelPhS_i:
	.zero		916


//--------------------- SYMBOLS --------------------------

	.type		.nv.reservedSmem.offset0,@object
	.size		.nv.reservedSmem.offset0,0x4
	.type		.nv.reservedSmem.cap,@object
	.size		.nv.reservedSmem.cap,0x4
